//
// Generated by NVIDIA NVVM Compiler
//
// Compiler Build ID: CL-36424714
// Cuda compilation tools, release 13.0, V13.0.88
// Based on NVVM 20.0.0
//

.version 9.0
.target sm_100
.address_size 64

	// .globl	_Z20find_neighbor_atomicPiS_PKfS1_if

.visible .entry _Z20find_neighbor_atomicPiS_PKfS1_if(
	.param .u64 .ptr .align 1 _Z20find_neighbor_atomicPiS_PKfS1_if_param_0,
	.param .u64 .ptr .align 1 _Z20find_neighbor_atomicPiS_PKfS1_if_param_1,
	.param .u64 .ptr .align 1 _Z20find_neighbor_atomicPiS_PKfS1_if_param_2,
	.param .u64 .ptr .align 1 _Z20find_neighbor_atomicPiS_PKfS1_if_param_3,
	.param .u32 _Z20find_neighbor_atomicPiS_PKfS1_if_param_4,
	.param .f32 _Z20find_neighbor_atomicPiS_PKfS1_if_param_5
)
{
	.reg .pred 	%p<12>;
	.reg .b32 	%r<68>;
	.reg .b32 	%f<34>;
	.reg .b64 	%rd<41>;

	ld.param.u64 	%rd10, [_Z20find_neighbor_atomicPiS_PKfS1_if_param_0];
	ld.param.u64 	%rd11, [_Z20find_neighbor_atomicPiS_PKfS1_if_param_1];
	ld.param.u64 	%rd12, [_Z20find_neighbor_atomicPiS_PKfS1_if_param_2];
	ld.param.u64 	%rd13, [_Z20find_neighbor_atomicPiS_PKfS1_if_param_3];
	ld.param.u32 	%r26, [_Z20find_neighbor_atomicPiS_PKfS1_if_param_4];
	ld.param.f32 	%f3, [_Z20find_neighbor_atomicPiS_PKfS1_if_param_5];
	cvta.to.global.u64 	%rd1, %rd11;
	cvta.to.global.u64 	%rd2, %rd13;
	cvta.to.global.u64 	%rd3, %rd12;
	cvta.to.global.u64 	%rd4, %rd10;
	mov.u32 	%r27, %ctaid.x;
	mov.u32 	%r28, %ntid.x;
	mul.lo.s32 	%r1, %r27, %r28;
	mov.u32 	%r2, %tid.x;
	add.s32 	%r3, %r1, %r2;
	setp.ge.s32 	%p1, %r3, %r26;
	@%p1 bra 	$L__BB0_19;
	mul.wide.s32 	%rd14, %r3, 4;
	add.s64 	%rd5, %rd4, %rd14;
	mov.b32 	%r29, 0;
	st.global.u32 	[%rd5], %r29;
	add.s64 	%rd15, %rd3, %rd14;
	ld.global.f32 	%f1, [%rd15];
	add.s64 	%rd16, %rd2, %rd14;
	ld.global.f32 	%f2, [%rd16];
	add.s32 	%r64, %r3, 1;
	setp.ge.s32 	%p2, %r64, %r26;
	@%p2 bra 	$L__BB0_19;
	mul.lo.s32 	%r5, %r3, 10;
	not.b32 	%r30, %r1;
	add.s32 	%r31, %r26, %r30;
	sub.s32 	%r32, %r31, %r2;
	and.b32  	%r6, %r32, 3;
	setp.eq.s32 	%p3, %r6, 0;
	@%p3 bra 	$L__BB0_8;
	mul.lo.s32 	%r62, %r64, 10;
	neg.s32 	%r61, %r6;
	mov.u32 	%r63, %r3;
$L__BB0_4:
	.pragma "nounroll";
	add.s32 	%r63, %r63, 1;
	mul.wide.s32 	%rd6, %r64, 4;
	add.s64 	%rd17, %rd2, %rd6;
	add.s64 	%rd18, %rd3, %rd6;
	ld.global.f32 	%f4, [%rd18];
	sub.f32 	%f5, %f4, %f1;
	ld.global.f32 	%f6, [%rd17];
	sub.f32 	%f7, %f6, %f2;
	mul.f32 	%f8, %f7, %f7;
	fma.rn.f32 	%f9, %f5, %f5, %f8;
	setp.geu.f32 	%p4, %f9, %f3;
	@%p4 bra 	$L__BB0_6;
	atom.global.add.u32 	%r33, [%rd5], 1;
	add.s32 	%r34, %r33, %r5;
	mul.wide.s32 	%rd19, %r34, 4;
	add.s64 	%rd20, %rd1, %rd19;
	st.global.u32 	[%rd20], %r63;
	add.s64 	%rd21, %rd4, %rd6;
	atom.global.add.u32 	%r35, [%rd21], 1;
	add.s32 	%r36, %r62, %r35;
	mul.wide.s32 	%rd22, %r36, 4;
	add.s64 	%rd23, %rd1, %rd22;
	st.global.u32 	[%rd23], %r3;
$L__BB0_6:
	add.s32 	%r64, %r64, 1;
	add.s32 	%r62, %r62, 10;
	add.s32 	%r61, %r61, 1;
	setp.ne.s32 	%p5, %r61, 0;
	@%p5 bra 	$L__BB0_4;
	add.s32 	%r64, %r63, 1;
$L__BB0_8:
	sub.s32 	%r37, %r26, %r3;
	add.s32 	%r38, %r37, -2;
	setp.lt.u32 	%p6, %r38, 3;
	@%p6 bra 	$L__BB0_19;
	add.s32 	%r67, %r64, 1;
	mul.lo.s32 	%r66, %r64, 10;
$L__BB0_10:
	add.s32 	%r23, %r67, -1;
	mul.wide.s32 	%rd24, %r23, 4;
	add.s64 	%rd7, %rd3, %rd24;
	ld.global.f32 	%f10, [%rd7];
	sub.f32 	%f11, %f10, %f1;
	add.s64 	%rd8, %rd2, %rd24;
	ld.global.f32 	%f12, [%rd8];
	sub.f32 	%f13, %f12, %f2;
	mul.f32 	%f14, %f13, %f13;
	fma.rn.f32 	%f15, %f11, %f11, %f14;
	setp.geu.f32 	%p7, %f15, %f3;
	add.s64 	%rd9, %rd4, %rd24;
	@%p7 bra 	$L__BB0_12;
	atom.global.add.u32 	%r39, [%rd5], 1;
	add.s32 	%r40, %r39, %r5;
	mul.wide.s32 	%rd25, %r40, 4;
	add.s64 	%rd26, %rd1, %rd25;
	st.global.u32 	[%rd26], %r23;
	atom.global.add.u32 	%r41, [%rd9], 1;
	add.s32 	%r42, %r66, %r41;
	mul.wide.s32 	%rd27, %r42, 4;
	add.s64 	%rd28, %rd1, %rd27;
	st.global.u32 	[%rd28], %r3;
$L__BB0_12:
	ld.global.f32 	%f16, [%rd7+4];
	sub.f32 	%f17, %f16, %f1;
	ld.global.f32 	%f18, [%rd8+4];
	sub.f32 	%f19, %f18, %f2;
	mul.f32 	%f20, %f19, %f19;
	fma.rn.f32 	%f21, %f17, %f17, %f20;
	setp.geu.f32 	%p8, %f21, %f3;
	@%p8 bra 	$L__BB0_14;
	atom.global.add.u32 	%r43, [%rd5], 1;
	add.s32 	%r44, %r43, %r5;
	mul.wide.s32 	%rd29, %r44, 4;
	add.s64 	%rd30, %rd1, %rd29;
	st.global.u32 	[%rd30], %r67;
	atom.global.add.u32 	%r45, [%rd9+4], 1;
	add.s32 	%r46, %r66, %r45;
	add.s32 	%r47, %r46, 10;
	mul.wide.s32 	%rd31, %r47, 4;
	add.s64 	%rd32, %rd1, %rd31;
	st.global.u32 	[%rd32], %r3;
$L__BB0_14:
	ld.global.f32 	%f22, [%rd7+8];
	sub.f32 	%f23, %f22, %f1;
	ld.global.f32 	%f24, [%rd8+8];
	sub.f32 	%f25, %f24, %f2;
	mul.f32 	%f26, %f25, %f25;
	fma.rn.f32 	%f27, %f23, %f23, %f26;
	setp.geu.f32 	%p9, %f27, %f3;
	@%p9 bra 	$L__BB0_16;
	add.s32 	%r48, %r67, 1;
	atom.global.add.u32 	%r49, [%rd5], 1;
	add.s32 	%r50, %r49, %r5;
	mul.wide.s32 	%rd33, %r50, 4;
	add.s64 	%rd34, %rd1, %rd33;
	st.global.u32 	[%rd34], %r48;
	atom.global.add.u32 	%r51, [%rd9+8], 1;
	add.s32 	%r52, %r66, %r51;
	add.s32 	%r53, %r52, 20;
	mul.wide.s32 	%rd35, %r53, 4;
	add.s64 	%rd36, %rd1, %rd35;
	st.global.u32 	[%rd36], %r3;
$L__BB0_16:
	ld.global.f32 	%f28, [%rd7+12];
	sub.f32 	%f29, %f28, %f1;
	ld.global.f32 	%f30, [%rd8+12];
	sub.f32 	%f31, %f30, %f2;
	mul.f32 	%f32, %f31, %f31;
	fma.rn.f32 	%f33, %f29, %f29, %f32;
	setp.geu.f32 	%p10, %f33, %f3;
	@%p10 bra 	$L__BB0_18;
	add.s32 	%r54, %r67, 2;
	atom.global.add.u32 	%r55, [%rd5], 1;
	add.s32 	%r56, %r55, %r5;
	mul.wide.s32 	%rd37, %r56, 4;
	add.s64 	%rd38, %rd1, %rd37;
	st.global.u32 	[%rd38], %r54;
	atom.global.add.u32 	%r57, [%rd9+12], 1;
	add.s32 	%r58, %r66, %r57;
	add.s32 	%r59, %r58, 30;
	mul.wide.s32 	%rd39, %r59, 4;
	add.s64 	%rd40, %rd1, %rd39;
	st.global.u32 	[%rd40], %r3;
$L__BB0_18:
	add.s32 	%r24, %r67, 4;
	add.s32 	%r60, %r67, 3;
	add.s32 	%r66, %r66, 40;
	setp.lt.s32 	%p11, %r60, %r26;
	mov.u32 	%r67, %r24;
	@%p11 bra 	$L__BB0_10;
$L__BB0_19:
	ret;

}
	// .globl	_Z23find_neighbor_no_atomicPiS_PKfS1_if
.visible .entry _Z23find_neighbor_no_atomicPiS_PKfS1_if(
	.param .u64 .ptr .align 1 _Z23find_neighbor_no_atomicPiS_PKfS1_if_param_0,
	.param .u64 .ptr .align 1 _Z23find_neighbor_no_atomicPiS_PKfS1_if_param_1,
	.param .u64 .ptr .align 1 _Z23find_neighbor_no_atomicPiS_PKfS1_if_param_2,
	.param .u64 .ptr .align 1 _Z23find_neighbor_no_atomicPiS_PKfS1_if_param_3,
	.param .u32 _Z23find_neighbor_no_atomicPiS_PKfS1_if_param_4,
	.param .f32 _Z23find_neighbor_no_atomicPiS_PKfS1_if_param_5
)
{
	.reg .pred 	%p<56>;
	.reg .b32 	%r<112>;
	.reg .b32 	%f<94>;
	.reg .b64 	%rd<56>;

	ld.param.u64 	%rd10, [_Z23find_neighbor_no_atomicPiS_PKfS1_if_param_0];
	ld.param.u64 	%rd11, [_Z23find_neighbor_no_atomicPiS_PKfS1_if_param_1];
	ld.param.u64 	%rd12, [_Z23find_neighbor_no_atomicPiS_PKfS1_if_param_2];
	ld.param.u64 	%rd13, [_Z23find_neighbor_no_atomicPiS_PKfS1_if_param_3];
	ld.param.u32 	%r60, [_Z23find_neighbor_no_atomicPiS_PKfS1_if_param_4];
	ld.param.f32 	%f3, [_Z23find_neighbor_no_atomicPiS_PKfS1_if_param_5];
	cvta.to.global.u64 	%rd1, %rd11;
	cvta.to.global.u64 	%rd2, %rd13;
	cvta.to.global.u64 	%rd3, %rd12;
	mov.u32 	%r61, %ctaid.x;
	mov.u32 	%r62, %ntid.x;
	mov.u32 	%r63, %tid.x;
	mad.lo.s32 	%r1, %r61, %r62, %r63;
	setp.ge.s32 	%p1, %r1, %r60;
	@%p1 bra 	$L__BB1_43;
	mul.wide.s32 	%rd14, %r1, 4;
	add.s64 	%rd15, %rd3, %rd14;
	ld.global.f32 	%f1, [%rd15];
	add.s64 	%rd16, %rd2, %rd14;
	ld.global.f32 	%f2, [%rd16];
	setp.lt.s32 	%p2, %r60, 1;
	mov.b32 	%r88, 0;
	@%p2 bra 	$L__BB1_42;
	and.b32  	%r2, %r60, 7;
	setp.lt.u32 	%p3, %r60, 8;
	mov.b32 	%r104, 0;
	mov.u32 	%r88, %r104;
	@%p3 bra 	$L__BB1_21;
	and.b32  	%r104, %r60, 2147483640;
	mov.b32 	%r86, 0;
	mov.u32 	%r88, %r86;
$L__BB1_4:
	.pragma "nounroll";
	mul.wide.u32 	%rd17, %r86, 4;
	add.s64 	%rd4, %rd3, %rd17;
	ld.global.f32 	%f4, [%rd4];
	sub.f32 	%f5, %f4, %f1;
	add.s64 	%rd5, %rd2, %rd17;
	ld.global.f32 	%f6, [%rd5];
	sub.f32 	%f7, %f6, %f2;
	mul.f32 	%f8, %f7, %f7;
	fma.rn.f32 	%f9, %f5, %f5, %f8;
	setp.geu.f32 	%p4, %f9, %f3;
	setp.eq.s32 	%p5, %r86, %r1;
	or.pred  	%p6, %p5, %p4;
	@%p6 bra 	$L__BB1_6;
	add.s32 	%r6, %r88, 1;
	mad.lo.s32 	%r68, %r88, %r60, %r1;
	mul.wide.s32 	%rd18, %r68, 4;
	add.s64 	%rd19, %rd1, %rd18;
	st.global.u32 	[%rd19], %r86;
	mov.u32 	%r88, %r6;
$L__BB1_6:
	add.s32 	%r8, %r86, 1;
	ld.global.f32 	%f10, [%rd4+4];
	sub.f32 	%f11, %f10, %f1;
	ld.global.f32 	%f12, [%rd5+4];
	sub.f32 	%f13, %f12, %f2;
	mul.f32 	%f14, %f13, %f13;
	fma.rn.f32 	%f15, %f11, %f11, %f14;
	setp.geu.f32 	%p7, %f15, %f3;
	setp.eq.s32 	%p8, %r8, %r1;
	or.pred  	%p9, %p8, %p7;
	@%p9 bra 	$L__BB1_8;
	add.s32 	%r9, %r88, 1;
	mad.lo.s32 	%r69, %r88, %r60, %r1;
	mul.wide.s32 	%rd20, %r69, 4;
	add.s64 	%rd21, %rd1, %rd20;
	st.global.u32 	[%rd21], %r8;
	mov.u32 	%r88, %r9;
$L__BB1_8:
	add.s32 	%r11, %r86, 2;
	ld.global.f32 	%f16, [%rd4+8];
	sub.f32 	%f17, %f16, %f1;
	ld.global.f32 	%f18, [%rd5+8];
	sub.f32 	%f19, %f18, %f2;
	mul.f32 	%f20, %f19, %f19;
	fma.rn.f32 	%f21, %f17, %f17, %f20;
	setp.geu.f32 	%p10, %f21, %f3;
	setp.eq.s32 	%p11, %r11, %r1;
	or.pred  	%p12, %p11, %p10;
	@%p12 bra 	$L__BB1_10;
	add.s32 	%r12, %r88, 1;
	mad.lo.s32 	%r70, %r88, %r60, %r1;
	mul.wide.s32 	%rd22, %r70, 4;
	add.s64 	%rd23, %rd1, %rd22;
	st.global.u32 	[%rd23], %r11;
	mov.u32 	%r88, %r12;
$L__BB1_10:
	add.s32 	%r14, %r86, 3;
	ld.global.f32 	%f22, [%rd4+12];
	sub.f32 	%f23, %f22, %f1;
	ld.global.f32 	%f24, [%rd5+12];
	sub.f32 	%f25, %f24, %f2;
	mul.f32 	%f26, %f25, %f25;
	fma.rn.f32 	%f27, %f23, %f23, %f26;
	setp.geu.f32 	%p13, %f27, %f3;
	setp.eq.s32 	%p14, %r14, %r1;
	or.pred  	%p15, %p14, %p13;
	@%p15 bra 	$L__BB1_12;
	add.s32 	%r15, %r88, 1;
	mad.lo.s32 	%r71, %r88, %r60, %r1;
	mul.wide.s32 	%rd24, %r71, 4;
	add.s64 	%rd25, %rd1, %rd24;
	st.global.u32 	[%rd25], %r14;
	mov.u32 	%r88, %r15;
$L__BB1_12:
	add.s32 	%r17, %r86, 4;
	ld.global.f32 	%f28, [%rd4+16];
	sub.f32 	%f29, %f28, %f1;
	ld.global.f32 	%f30, [%rd5+16];
	sub.f32 	%f31, %f30, %f2;
	mul.f32 	%f32, %f31, %f31;
	fma.rn.f32 	%f33, %f29, %f29, %f32;
	setp.geu.f32 	%p16, %f33, %f3;
	setp.eq.s32 	%p17, %r17, %r1;
	or.pred  	%p18, %p17, %p16;
	@%p18 bra 	$L__BB1_14;
	add.s32 	%r18, %r88, 1;
	mad.lo.s32 	%r72, %r88, %r60, %r1;
	mul.wide.s32 	%rd26, %r72, 4;
	add.s64 	%rd27, %rd1, %rd26;
	st.global.u32 	[%rd27], %r17;
	mov.u32 	%r88, %r18;
$L__BB1_14:
	add.s32 	%r20, %r86, 5;
	ld.global.f32 	%f34, [%rd4+20];
	sub.f32 	%f35, %f34, %f1;
	ld.global.f32 	%f36, [%rd5+20];
	sub.f32 	%f37, %f36, %f2;
	mul.f32 	%f38, %f37, %f37;
	fma.rn.f32 	%f39, %f35, %f35, %f38;
	setp.geu.f32 	%p19, %f39, %f3;
	setp.eq.s32 	%p20, %r20, %r1;
	or.pred  	%p21, %p20, %p19;
	@%p21 bra 	$L__BB1_16;
	add.s32 	%r21, %r88, 1;
	mad.lo.s32 	%r73, %r88, %r60, %r1;
	mul.wide.s32 	%rd28, %r73, 4;
	add.s64 	%rd29, %rd1, %rd28;
	st.global.u32 	[%rd29], %r20;
	mov.u32 	%r88, %r21;
$L__BB1_16:
	add.s32 	%r23, %r86, 6;
	ld.global.f32 	%f40, [%rd4+24];
	sub.f32 	%f41, %f40, %f1;
	ld.global.f32 	%f42, [%rd5+24];
	sub.f32 	%f43, %f42, %f2;
	mul.f32 	%f44, %f43, %f43;
	fma.rn.f32 	%f45, %f41, %f41, %f44;
	setp.geu.f32 	%p22, %f45, %f3;
	setp.eq.s32 	%p23, %r23, %r1;
	or.pred  	%p24, %p23, %p22;
	@%p24 bra 	$L__BB1_18;
	add.s32 	%r24, %r88, 1;
	mad.lo.s32 	%r74, %r88, %r60, %r1;
	mul.wide.s32 	%rd30, %r74, 4;
	add.s64 	%rd31, %rd1, %rd30;
	st.global.u32 	[%rd31], %r23;
	mov.u32 	%r88, %r24;
$L__BB1_18:
	add.s32 	%r26, %r86, 7;
	ld.global.f32 	%f46, [%rd4+28];
	sub.f32 	%f47, %f46, %f1;
	ld.global.f32 	%f48, [%rd5+28];
	sub.f32 	%f49, %f48, %f2;
	mul.f32 	%f50, %f49, %f49;
	fma.rn.f32 	%f51, %f47, %f47, %f50;
	setp.geu.f32 	%p25, %f51, %f3;
	setp.eq.s32 	%p26, %r26, %r1;
	or.pred  	%p27, %p26, %p25;
	@%p27 bra 	$L__BB1_20;
	add.s32 	%r27, %r88, 1;
	mad.lo.s32 	%r75, %r88, %r60, %r1;
	mul.wide.s32 	%rd32, %r75, 4;
	add.s64 	%rd33, %rd1, %rd32;
	st.global.u32 	[%rd33], %r26;
	mov.u32 	%r88, %r27;
$L__BB1_20:
	add.s32 	%r86, %r86, 8;
	setp.ne.s32 	%p28, %r86, %r104;
	@%p28 bra 	$L__BB1_4;
$L__BB1_21:
	setp.eq.s32 	%p29, %r2, 0;
	@%p29 bra 	$L__BB1_42;
	and.b32  	%r33, %r60, 3;
	setp.lt.u32 	%p30, %r2, 4;
	@%p30 bra 	$L__BB1_32;
	mul.wide.u32 	%rd34, %r104, 4;
	add.s64 	%rd6, %rd3, %rd34;
	ld.global.f32 	%f52, [%rd6];
	sub.f32 	%f53, %f52, %f1;
	add.s64 	%rd7, %rd2, %rd34;
	ld.global.f32 	%f54, [%rd7];
	sub.f32 	%f55, %f54, %f2;
	mul.f32 	%f56, %f55, %f55;
	fma.rn.f32 	%f57, %f53, %f53, %f56;
	setp.geu.f32 	%p31, %f57, %f3;
	setp.eq.s32 	%p32, %r104, %r1;
	or.pred  	%p33, %p32, %p31;
	@%p33 bra 	$L__BB1_25;
	add.s32 	%r34, %r88, 1;
	mad.lo.s32 	%r77, %r88, %r60, %r1;
	mul.wide.s32 	%rd35, %r77, 4;
	add.s64 	%rd36, %rd1, %rd35;
	st.global.u32 	[%rd36], %r104;
	mov.u32 	%r88, %r34;
$L__BB1_25:
	add.s32 	%r36, %r104, 1;
	ld.global.f32 	%f58, [%rd6+4];
	sub.f32 	%f59, %f58, %f1;
	ld.global.f32 	%f60, [%rd7+4];
	sub.f32 	%f61, %f60, %f2;
	mul.f32 	%f62, %f61, %f61;
	fma.rn.f32 	%f63, %f59, %f59, %f62;
	setp.geu.f32 	%p34, %f63, %f3;
	setp.eq.s32 	%p35, %r36, %r1;
	or.pred  	%p36, %p35, %p34;
	@%p36 bra 	$L__BB1_27;
	add.s32 	%r37, %r88, 1;
	mad.lo.s32 	%r78, %r88, %r60, %r1;
	mul.wide.s32 	%rd37, %r78, 4;
	add.s64 	%rd38, %rd1, %rd37;
	st.global.u32 	[%rd38], %r36;
	mov.u32 	%r88, %r37;
$L__BB1_27:
	add.s32 	%r39, %r104, 2;
	ld.global.f32 	%f64, [%rd6+8];
	sub.f32 	%f65, %f64, %f1;
	ld.global.f32 	%f66, [%rd7+8];
	sub.f32 	%f67, %f66, %f2;
	mul.f32 	%f68, %f67, %f67;
	fma.rn.f32 	%f69, %f65, %f65, %f68;
	setp.geu.f32 	%p37, %f69, %f3;
	setp.eq.s32 	%p38, %r39, %r1;
	or.pred  	%p39, %p38, %p37;
	@%p39 bra 	$L__BB1_29;
	add.s32 	%r40, %r88, 1;
	mad.lo.s32 	%r79, %r88, %r60, %r1;
	mul.wide.s32 	%rd39, %r79, 4;
	add.s64 	%rd40, %rd1, %rd39;
	st.global.u32 	[%rd40], %r39;
	mov.u32 	%r88, %r40;
$L__BB1_29:
	add.s32 	%r42, %r104, 3;
	ld.global.f32 	%f70, [%rd6+12];
	sub.f32 	%f71, %f70, %f1;
	ld.global.f32 	%f72, [%rd7+12];
	sub.f32 	%f73, %f72, %f2;
	mul.f32 	%f74, %f73, %f73;
	fma.rn.f32 	%f75, %f71, %f71, %f74;
	setp.geu.f32 	%p40, %f75, %f3;
	setp.eq.s32 	%p41, %r42, %r1;
	or.pred  	%p42, %p41, %p40;
	@%p42 bra 	$L__BB1_31;
	add.s32 	%r43, %r88, 1;
	mad.lo.s32 	%r80, %r88, %r60, %r1;
	mul.wide.s32 	%rd41, %r80, 4;
	add.s64 	%rd42, %rd1, %rd41;
	st.global.u32 	[%rd42], %r42;
	mov.u32 	%r88, %r43;
$L__BB1_31:
	add.s32 	%r104, %r104, 4;
$L__BB1_32:
	setp.eq.s32 	%p43, %r33, 0;
	@%p43 bra 	$L__BB1_42;
	setp.eq.s32 	%p44, %r33, 1;
	@%p44 bra 	$L__BB1_39;
	mul.wide.u32 	%rd43, %r104, 4;
	add.s64 	%rd8, %rd3, %rd43;
	ld.global.f32 	%f76, [%rd8];
	sub.f32 	%f77, %f76, %f1;
	add.s64 	%rd9, %rd2, %rd43;
	ld.global.f32 	%f78, [%rd9];
	sub.f32 	%f79, %f78, %f2;
	mul.f32 	%f80, %f79, %f79;
	fma.rn.f32 	%f81, %f77, %f77, %f80;
	setp.geu.f32 	%p45, %f81, %f3;
	setp.eq.s32 	%p46, %r104, %r1;
	or.pred  	%p47, %p46, %p45;
	@%p47 bra 	$L__BB1_36;
	add.s32 	%r49, %r88, 1;
	mad.lo.s32 	%r82, %r88, %r60, %r1;
	mul.wide.s32 	%rd44, %r82, 4;
	add.s64 	%rd45, %rd1, %rd44;
	st.global.u32 	[%rd45], %r104;
	mov.u32 	%r88, %r49;
$L__BB1_36:
	add.s32 	%r51, %r104, 1;
	ld.global.f32 	%f82, [%rd8+4];
	sub.f32 	%f83, %f82, %f1;
	ld.global.f32 	%f84, [%rd9+4];
	sub.f32 	%f85, %f84, %f2;
	mul.f32 	%f86, %f85, %f85;
	fma.rn.f32 	%f87, %f83, %f83, %f86;
	setp.geu.f32 	%p48, %f87, %f3;
	setp.eq.s32 	%p49, %r51, %r1;
	or.pred  	%p50, %p49, %p48;
	@%p50 bra 	$L__BB1_38;
	add.s32 	%r52, %r88, 1;
	mad.lo.s32 	%r83, %r88, %r60, %r1;
	mul.wide.s32 	%rd46, %r83, 4;
	add.s64 	%rd47, %rd1, %rd46;
	st.global.u32 	[%rd47], %r51;
	mov.u32 	%r88, %r52;
$L__BB1_38:
	add.s32 	%r104, %r104, 2;
$L__BB1_39:
	and.b32  	%r84, %r60, 1;
	setp.eq.b32 	%p51, %r84, 1;
	not.pred 	%p52, %p51;
	@%p52 bra 	$L__BB1_42;
	mul.wide.u32 	%rd48, %r104, 4;
	add.s64 	%rd49, %rd3, %rd48;
	ld.global.f32 	%f88, [%rd49];
	sub.f32 	%f89, %f88, %f1;
	add.s64 	%rd50, %rd2, %rd48;
	ld.global.f32 	%f90, [%rd50];
	sub.f32 	%f91, %f90, %f2;
	mul.f32 	%f92, %f91, %f91;
	fma.rn.f32 	%f93, %f89, %f89, %f92;
	setp.geu.f32 	%p53, %f93, %f3;
	setp.eq.s32 	%p54, %r104, %r1;
	or.pred  	%p55, %p54, %p53;
	@%p55 bra 	$L__BB1_42;
	add.s32 	%r58, %r88, 1;
	mad.lo.s32 	%r85, %r88, %r60, %r1;
	mul.wide.s32 	%rd51, %r85, 4;
	add.s64 	%rd52, %rd1, %rd51;
	st.global.u32 	[%rd52], %r104;
	mov.u32 	%r88, %r58;
$L__BB1_42:
	cvta.to.global.u64 	%rd53, %rd10;
	add.s64 	%rd55, %rd53, %rd14;
	st.global.u32 	[%rd55], %r88;
$L__BB1_43:
	ret;

}


// ===== COMPILED SASS (sm_100) =====

	.target	sm_100

	.elftype	@"ET_EXEC"


//--------------------- .note.nv.tkinfo           --------------------------
	.section	.note.nv.tkinfo,"",@"SHT_NOTE"
	.sectionflags	@"SHF_NOTE_NV_TKINFO"
	.tkinfo
        /*0018*/ 	.word	0x00000002
        /*0030*/ 	.string	""
        /*0030*/ 	.string	"ptxas"
        /*0030*/ 	.string	"Cuda compilation tools, release 13.0, V13.0.88"
        /*0030*/ 	.string	"Build cuda_13.0.r13.0/compiler.36424714_0"
        /*0030*/ 	.string	"-arch sm_100 -m 64 "



//--------------------- .note.nv.cuinfo           --------------------------
	.section	.note.nv.cuinfo,"",@"SHT_NOTE"
	.sectionflags	@"SHF_NOTE_NV_CUINFO"
        /*0018*/ 	.short	0x0002
        /*001a*/ 	.short	0x0064
        /*001c*/ 	.short	0x0082
	.zero		2


//--------------------- .nv.info                  --------------------------
	.section	.nv.info,"",@"SHT_CUDA_INFO"
	.align	4


	//----- nvinfo : EIATTR_REGCOUNT
	.align		4
        /*0000*/ 	.byte	0x04, 0x2f
        /*0002*/ 	.short	(.L_1 - .L_0)
	.align		4
.L_0:
        /*0004*/ 	.word	index@(_Z20find_neighbor_atomicPiS_PKfS1_if)
        /*0008*/ 	.word	0x00000020


	//----- nvinfo : EIATTR_FRAME_SIZE
	.align		4
.L_1:
        /*000c*/ 	.byte	0x04, 0x11
        /*000e*/ 	.short	(.L_3 - .L_2)
	.align		4
.L_2:
        /*0010*/ 	.word	index@(_Z20find_neighbor_atomicPiS_PKfS1_if)
        /*0014*/ 	.word	0x00000000


	//----- nvinfo : EIATTR_REGCOUNT
	.align		4
.L_3:
        /*0018*/ 	.byte	0x04, 0x2f
        /*001a*/ 	.short	(.L_5 - .L_4)
	.align		4
.L_4:
        /*001c*/ 	.word	index@(_Z23find_neighbor_no_atomicPiS_PKfS1_if)
        /*0020*/ 	.word	0x00000018


	//----- nvinfo : EIATTR_FRAME_SIZE
	.align		4
.L_5:
        /*0024*/ 	.byte	0x04, 0x11
        /*0026*/ 	.short	(.L_7 - .L_6)
	.align		4
.L_6:
        /*0028*/ 	.word	index@(_Z23find_neighbor_no_atomicPiS_PKfS1_if)
        /*002c*/ 	.word	0x00000000


	//----- nvinfo : EIATTR_MIN_STACK_SIZE
	.align		4
.L_7:
        /*0030*/ 	.byte	0x04, 0x12
        /*0032*/ 	.short	(.L_9 - .L_8)
	.align		4
.L_8:
        /*0034*/ 	.word	index@(_Z23find_neighbor_no_atomicPiS_PKfS1_if)
        /*0038*/ 	.word	0x00000000


	//----- nvinfo : EIATTR_MIN_STACK_SIZE
	.align		4
.L_9:
        /*003c*/ 	.byte	0x04, 0x12
        /*003e*/ 	.short	(.L_11 - .L_10)
	.align		4
.L_10:
        /*0040*/ 	.word	index@(_Z20find_neighbor_atomicPiS_PKfS1_if)
        /*0044*/ 	.word	0x00000000
.L_11:


//--------------------- .nv.compat                --------------------------
	.section	.nv.compat,"",@"SHT_CUDA_COMPAT_INFO"
	.align	4
        /*0000*/ 	.byte	0x02, 0x09, 0x00, 0x00, 0x02, 0x02, 0x01, 0x00, 0x02, 0x05, 0x05, 0x00, 0x03, 0x07, 0x01, 0x01
        /*0010*/ 	.byte	0x02, 0x03, 0x00, 0x00, 0x02, 0x06, 0x01, 0x00, 0x04, 0x0b, 0x08, 0x00, 0x09, 0x00, 0x00, 0x00
        /*0020*/ 	.byte	0x00, 0x00, 0x00, 0x00


//--------------------- .nv.info._Z23find_neighbor_no_atomicPiS_PKfS1_if --------------------------
	.section	.nv.info._Z23find_neighbor_no_atomicPiS_PKfS1_if,"",@"SHT_CUDA_INFO"
	.sectionflags	@""
	.align	4


	//----- nvinfo : EIATTR_CUDA_API_VERSION
	.align		4
        /*0000*/ 	.byte	0x04, 0x37
        /*0002*/ 	.short	(.L_13 - .L_12)
.L_12:
        /*0004*/ 	.word	0x00000082


	//----- nvinfo : EIATTR_KPARAM_INFO
	.align		4
.L_13:
        /*0008*/ 	.byte	0x04, 0x17
        /*000a*/ 	.short	(.L_15 - .L_14)
.L_14:
        /*000c*/ 	.word	0x00000000
        /*0010*/ 	.short	0x0005
        /*0012*/ 	.short	0x0024
        /*0014*/ 	.byte	0x00, 0xf0, 0x11, 0x00


	//----- nvinfo : EIATTR_KPARAM_INFO
	.align		4
.L_15:
        /*0018*/ 	.byte	0x04, 0x17
        /*001a*/ 	.short	(.L_17 - .L_16)
.L_16:
        /*001c*/ 	.word	0x00000000
        /*0020*/ 	.short	0x0004
        /*0022*/ 	.short	0x0020
        /*0024*/ 	.byte	0x00, 0xf0, 0x11, 0x00


	//----- nvinfo : EIATTR_KPARAM_INFO
	.align		4
.L_17:
        /*0028*/ 	.byte	0x04, 0x17
        /*002a*/ 	.short	(.L_19 - .L_18)
.L_18:
        /*002c*/ 	.word	0x00000000
        /*0030*/ 	.short	0x0003
        /*0032*/ 	.short	0x0018
        /*0034*/ 	.byte	0x00, 0xf5, 0x21, 0x00


	//----- nvinfo : EIATTR_KPARAM_INFO
	.align		4
.L_19:
        /*0038*/ 	.byte	0x04, 0x17
        /*003a*/ 	.short	(.L_21 - .L_20)
.L_20:
        /*003c*/ 	.word	0x00000000
        /*0040*/ 	.short	0x0002
        /*0042*/ 	.short	0x0010
        /*0044*/ 	.byte	0x00, 0xf5, 0x21, 0x00


	//----- nvinfo : EIATTR_KPARAM_INFO
	.align		4
.L_21:
        /*0048*/ 	.byte	0x04, 0x17
        /*004a*/ 	.short	(.L_23 - .L_22)
.L_22:
        /*004c*/ 	.word	0x00000000
        /*0050*/ 	.short	0x0001
        /*0052*/ 	.short	0x0008
        /*0054*/ 	.byte	0x00, 0xf5, 0x21, 0x00


	//----- nvinfo : EIATTR_KPARAM_INFO
	.align		4
.L_23:
        /*0058*/ 	.byte	0x04, 0x17
        /*005a*/ 	.short	(.L_25 - .L_24)
.L_24:
        /*005c*/ 	.word	0x00000000
        /*0060*/ 	.short	0x0000
        /*0062*/ 	.short	0x0000
        /*0064*/ 	.byte	0x00, 0xf5, 0x21, 0x00


	//----- nvinfo : EIATTR_SPARSE_MMA_MASK
	.align		4
.L_25:
        /*0068*/ 	.byte	0x03, 0x50
        /*006a*/ 	.short	0x0000


	//----- nvinfo : EIATTR_MAXREG_COUNT
	.align		4
        /*006c*/ 	.byte	0x03, 0x1b
        /*006e*/ 	.short	0x00ff


	//----- nvinfo : EIATTR_MERCURY_ISA_VERSION
	.align		4
        /*0070*/ 	.byte	0x03, 0x5f
        /*0072*/ 	.short	0x0101


	//----- nvinfo : EIATTR_VRC_CTA_INIT_COUNT
	.align		4
        /*0074*/ 	.byte	0x02, 0x4a
	.zero		1
	.zero		1


	//----- nvinfo : EIATTR_EXIT_INSTR_OFFSETS
	.align		4
        /*0078*/ 	.byte	0x04, 0x1c
        /*007a*/ 	.short	(.L_27 - .L_26)


	//   ....[0]....
.L_26:
        /*007c*/ 	.word	0x00000070


	//   ....[1]....
        /*0080*/ 	.word	0x00001260


	//----- nvinfo : EIATTR_CBANK_PARAM_SIZE
	.align		4
.L_27:
        /*0084*/ 	.byte	0x03, 0x19
        /*0086*/ 	.short	0x0028


	//----- nvinfo : EIATTR_PARAM_CBANK
	.align		4
        /*0088*/ 	.byte	0x04, 0x0a
        /*008a*/ 	.short	(.L_29 - .L_28)
	.align		4
.L_28:
        /*008c*/ 	.word	index@(.nv.constant0._Z23find_neighbor_no_atomicPiS_PKfS1_if)
        /*0090*/ 	.short	0x0380
        /*0092*/ 	.short	0x0028


	//----- nvinfo : EIATTR_SW_WAR
	.align		4
.L_29:
        /*0094*/ 	.byte	0x04, 0x36
        /*0096*/ 	.short	(.L_31 - .L_30)
.L_30:
        /*0098*/ 	.word	0x00000008
.L_31:


//--------------------- .nv.info._Z20find_neighbor_atomicPiS_PKfS1_if --------------------------
	.section	.nv.info._Z20find_neighbor_atomicPiS_PKfS1_if,"",@"SHT_CUDA_INFO"
	.sectionflags	@""
	.align	4


	//----- nvinfo : EIATTR_CUDA_API_VERSION
	.align		4
        /*0000*/ 	.byte	0x04, 0x37
        /*0002*/ 	.short	(.L_33 - .L_32)
.L_32:
        /*0004*/ 	.word	0x00000082


	//----- nvinfo : EIATTR_KPARAM_INFO
	.align		4
.L_33:
        /*0008*/ 	.byte	0x04, 0x17
        /*000a*/ 	.short	(.L_35 - .L_34)
.L_34:
        /*000c*/ 	.word	0x00000000
        /*0010*/ 	.short	0x0005
        /*0012*/ 	.short	0x0024
        /*0014*/ 	.byte	0x00, 0xf0, 0x11, 0x00


	//----- nvinfo : EIATTR_KPARAM_INFO
	.align		4
.L_35:
        /*0018*/ 	.byte	0x04, 0x17
        /*001a*/ 	.short	(.L_37 - .L_36)
.L_36:
        /*001c*/ 	.word	0x00000000
        /*0020*/ 	.short	0x0004
        /*0022*/ 	.short	0x0020
        /*0024*/ 	.byte	0x00, 0xf0, 0x11, 0x00


	//----- nvinfo : EIATTR_KPARAM_INFO
	.align		4
.L_37:
        /*0028*/ 	.byte	0x04, 0x17
        /*002a*/ 	.short	(.L_39 - .L_38)
.L_38:
        /*002c*/ 	.word	0x00000000
        /*0030*/ 	.short	0x0003
        /*0032*/ 	.short	0x0018
        /*0034*/ 	.byte	0x00, 0xf5, 0x21, 0x00


	//----- nvinfo : EIATTR_KPARAM_INFO
	.align		4
.L_39:
        /*0038*/ 	.byte	0x04, 0x17
        /*003a*/ 	.short	(.L_41 - .L_40)
.L_40:
        /*003c*/ 	.word	0x00000000
        /*0040*/ 	.short	0x0002
        /*0042*/ 	.short	0x0010
        /*0044*/ 	.byte	0x00, 0xf5, 0x21, 0x00


	//----- nvinfo : EIATTR_KPARAM_INFO
	.align		4
.L_41:
        /*0048*/ 	.byte	0x04, 0x17
        /*004a*/ 	.short	(.L_43 - .L_42)
.L_42:
        /*004c*/ 	.word	0x00000000
        /*0050*/ 	.short	0x0001
        /*0052*/ 	.short	0x0008
        /*0054*/ 	.byte	0x00, 0xf5, 0x21, 0x00


	//----- nvinfo : EIATTR_KPARAM_INFO
	.align		4
.L_43:
        /*0058*/ 	.byte	0x04, 0x17
        /*005a*/ 	.short	(.L_45 - .L_44)
.L_44:
        /*005c*/ 	.word	0x00000000
        /*0060*/ 	.short	0x0000
        /*0062*/ 	.short	0x0000
        /*0064*/ 	.byte	0x00, 0xf5, 0x21, 0x00


	//----- nvinfo : EIATTR_SPARSE_MMA_MASK
	.align		4
.L_45:
        /*0068*/ 	.byte	0x03, 0x50
        /*006a*/ 	.short	0x0000


	//----- nvinfo : EIATTR_MAXREG_COUNT
	.align		4
        /*006c*/ 	.byte	0x03, 0x1b
        /*006e*/ 	.short	0x00ff


	//----- nvinfo : EIATTR_MERCURY_ISA_VERSION
	.align		4
        /*0070*/ 	.byte	0x03, 0x5f
        /*0072*/ 	.short	0x0101


	//----- nvinfo : EIATTR_VRC_CTA_INIT_COUNT
	.align		4
        /*0074*/ 	.byte	0x02, 0x4a
	.zero		1
	.zero		1


	//----- nvinfo : EIATTR_EXIT_INSTR_OFFSETS
	.align		4
        /*0078*/ 	.byte	0x04, 0x1c
        /*007a*/ 	.short	(.L_47 - .L_46)


	//   ....[0]....
.L_46:
        /*007c*/ 	.word	0x00000080


	//   ....[1]....
        /*0080*/ 	.word	0x000000f0


	//   ....[2]....
        /*0084*/ 	.word	0x00000460


	//   ....[3]....
        /*0088*/ 	.word	0x00000a60


	//----- nvinfo : EIATTR_CRS_STACK_SIZE
	.align		4
.L_47:
        /*008c*/ 	.byte	0x04, 0x1e
        /*008e*/ 	.short	(.L_49 - .L_48)
.L_48:
        /*0090*/ 	.word	0x00000000


	//----- nvinfo : EIATTR_CBANK_PARAM_SIZE
	.align		4
.L_49:
        /*0094*/ 	.byte	0x03, 0x19
        /*0096*/ 	.short	0x0028


	//----- nvinfo : EIATTR_PARAM_CBANK
	.align		4
        /*0098*/ 	.byte	0x04, 0x0a
        /*009a*/ 	.short	(.L_51 - .L_50)
	.align		4
.L_50:
        /*009c*/ 	.word	index@(.nv.constant0._Z20find_neighbor_atomicPiS_PKfS1_if)
        /*00a0*/ 	.short	0x0380
        /*00a2*/ 	.short	0x0028


	//----- nvinfo : EIATTR_SW_WAR
	.align		4
.L_51:
        /*00a4*/ 	.byte	0x04, 0x36
        /*00a6*/ 	.short	(.L_53 - .L_52)
.L_52:
        /*00a8*/ 	.word	0x00000008
.L_53:


//--------------------- .nv.callgraph             --------------------------
	.section	.nv.callgraph,"",@"SHT_CUDA_CALLGRAPH"
	.align	4
	.sectionentsize	8
	.align		4
        /*0000*/ 	.word	0x00000000
	.align		4
        /*0004*/ 	.word	0xffffffff
	.align		4
        /*0008*/ 	.word	0x00000000
	.align		4
        /*000c*/ 	.word	0xfffffffe
	.align		4
        /*0010*/ 	.word	0x00000000
	.align		4
        /*0014*/ 	.word	0xfffffffd
	.align		4
        /*0018*/ 	.word	0x00000000
	.align		4
        /*001c*/ 	.word	0xfffffffc


//--------------------- .text._Z23find_neighbor_no_atomicPiS_PKfS1_if --------------------------
	.section	.text._Z23find_neighbor_no_atomicPiS_PKfS1_if,"ax",@progbits
	.align	128
        .global         _Z23find_neighbor_no_atomicPiS_PKfS1_if
        .type           _Z23find_neighbor_no_atomicPiS_PKfS1_if,@function
        .size           _Z23find_neighbor_no_atomicPiS_PKfS1_if,(.L_x_22 - _Z23find_neighbor_no_atomicPiS_PKfS1_if)
        .other          _Z23find_neighbor_no_atomicPiS_PKfS1_if,@"STO_CUDA_ENTRY STV_DEFAULT"
_Z23find_neighbor_no_atomicPiS_PKfS1_if:
.text._Z23find_neighbor_no_atomicPiS_PKfS1_if:
[----:B------:R-:W-:Y:S01]  /*0000*/  LDC R1, c[0x0][0x37c] ;  /* 0x0000df00ff017b82 */ /* 0x000fe20000000800 */
[----:B------:R-:W0:Y:S07]  /*0010*/  S2R R0, SR_TID.X ;  /* 0x0000000000007919 */ /* 0x000e2e0000002100 */
[----:B------:R-:W0:Y:S01]  /*0020*/  S2UR UR4, SR_CTAID.X ;  /* 0x00000000000479c3 */ /* 0x000e220000002500 */
[----:B------:R-:W1:Y:S07]  /*0030*/  LDCU UR8, c[0x0][0x3a0] ;  /* 0x00007400ff0877ac */ /* 0x000e6e0008000800 */
[----:B------:R-:W0:Y:S02]  /*0040*/  LDC R7, c[0x0][0x360] ;  /* 0x0000d800ff077b82 */ /* 0x000e240000000800 */
[----:B0-----:R-:W-:-:S05]  /*0050*/  IMAD R7, R7, UR4, R0 ;  /* 0x0000000407077c24 */ /* 0x001fca000f8e0200 */
[----:B-1----:R-:W-:-:S13]  /*0060*/  ISETP.GE.AND P0, PT, R7, UR8, PT ;  /* 0x0000000807007c0c */ /* 0x002fda000bf06270 */
[----:B------:R-:W-:Y:S05]  /*0070*/  @P0 EXIT ;  /* 0x000000000000094d */ /* 0x000fea0003800000 */
[----:B------:R-:W-:Y:S01]  /*0080*/  UISETP.GE.AND UP0, UPT, UR8, 0x1, UPT ;  /* 0x000000010800788c */ /* 0x000fe2000bf06270 */
[----:B------:R-:W-:Y:S01]  /*0090*/  HFMA2 R0, -RZ, RZ, 0, 0 ;  /* 0x00000000ff007431 */ /* 0x000fe200000001ff */
[----:B------:R-:W0:Y:S07]  /*00a0*/  LDCU.64 UR6, c[0x0][0x358] ;  /* 0x00006b00ff0677ac */ /* 0x000e2e0008000a00 */
[----:B------:R-:W-:Y:S05]  /*00b0*/  BRA.U !UP0, `(.L_x_0) ;  /* 0x00000011085c7547 */ /* 0x000fea000b800000 */
[----:B------:R-:W1:Y:S02]  /*00c0*/  LDCU.128 UR12, c[0x0][0x390] ;  /* 0x00007200ff0c77ac */ /* 0x000e640008000c00 */
[----:B-1----:R-:W-:Y:S02]  /*00d0*/  MOV R2, UR12 ;  /* 0x0000000c00027c02 */ /* 0x002fe40008000f00 */
[----:B------:R-:W-:Y:S02]  /*00e0*/  MOV R3, UR13 ;  /* 0x0000000d00037c02 */ /* 0x000fe40008000f00 */
[----:B------:R-:W-:Y:S02]  /*00f0*/  MOV R4, UR14 ;  /* 0x0000000e00047c02 */ /* 0x000fe40008000f00 */
[----:B------:R-:W-:Y:S01]  /*0100*/  MOV R5, UR15 ;  /* 0x0000000f00057c02 */ /* 0x000fe20008000f00 */
[----:B------:R-:W-:-:S04]  /*0110*/  IMAD.WIDE R10, R7, 0x4, R2 ;  /* 0x00000004070a7825 */ /* 0x000fc800078e0202 */
[----:B------:R-:W-:Y:S01]  /*0120*/  IMAD.WIDE R12, R7, 0x4, R4 ;  /* 0x00000004070c7825 */ /* 0x000fe200078e0204 */
[----:B0-----:R0:W5:Y:S04]  /*0130*/  LDG.E R6, desc[UR6][R10.64] ;  /* 0x000000060a067981 */ /* 0x001168000c1e1900 */
[----:B------:R0:W5:Y:S01]  /*0140*/  LDG.E R8, desc[UR6][R12.64] ;  /* 0x000000060c087981 */ /* 0x000162000c1e1900 */
[----:B------:R-:W-:Y:S01]  /*0150*/  UISETP.GE.U32.AND UP0, UPT, UR8, 0x8, UPT ;  /* 0x000000080800788c */ /* 0x000fe2000bf06070 */
[----:B------:R-:W-:Y:S01]  /*0160*/  MOV R9, RZ ;  /* 0x000000ff00097202 */ /* 0x000fe20000000f00 */
[----:B------:R-:W-:Y:S01]  /*0170*/  ULOP3.LUT UR4, UR8, 0x7, URZ, 0xc0, !UPT ;  /* 0x0000000708047892 */ /* 0x000fe2000f8ec0ff */
[----:B------:R-:W-:-:S03]  /*0180*/  MOV R0, RZ ;  /* 0x000000ff00007202 */ /* 0x000fc60000000f00 */
[----:B------:R-:W-:-:S03]  /*0190*/  UISETP.NE.AND UP1, UPT, UR4, URZ, UPT ;  /* 0x000000ff0400728c */ /* 0x000fc6000bf25270 */
[----:B0-----:R-:W-:Y:S08]  /*01a0*/  BRA.U !UP0, `(.L_x_1) ;  /* 0x00000009082c7547 */ /* 0x001ff0000b800000 */
[----:B------:R-:W0:Y:S01]  /*01b0*/  LDC.64 R2, c[0x0][0x390] ;  /* 0x0000e400ff027b82 */ /* 0x000e220000000a00 */
[----:B------:R-:W-:Y:S01]  /*01c0*/  ULOP3.LUT UR5, UR8, 0x7ffffff8, URZ, 0xc0, !UPT ;  /* 0x7ffffff808057892 */ /* 0x000fe2000f8ec0ff */
[----:B------:R-:W-:Y:S01]  /*01d0*/  HFMA2 R0, -RZ, RZ, 0, 0 ;  /* 0x00000000ff007431 */ /* 0x000fe200000001ff */
[----:B------:R-:W-:Y:S01]  /*01e0*/  MOV R14, RZ ;  /* 0x000000ff000e7202 */ /* 0x000fe20000000f00 */
[----:B------:R-:W1:Y:S03]  /*01f0*/  LDCU UR9, c[0x0][0x3a4] ;  /* 0x00007480ff0977ac */ /* 0x000e660008000800 */
[----:B------:R-:W-:Y:S01]  /*0200*/  MOV R9, UR5 ;  /* 0x0000000500097c02 */ /* 0x000fe20008000f00 */
[----:B------:R-:W2:Y:S06]  /*0210*/  LDC.64 R4, c[0x0][0x398] ;  /* 0x0000e600ff047b82 */ /* 0x000eac0000000a00 */
.L_x_2:
[----:B--2---:R-:W-:-:S04]  /*0220*/  IMAD.WIDE.U32 R12, R14, 0x4, R4 ;  /* 0x000000040e0c7825 */ /* 0x004fc800078e0004 */
[----:B0-----:R-:W-:Y:S01]  /*0230*/  IMAD.WIDE.U32 R10, R14, 0x4, R2 ;  /* 0x000000040e0a7825 */ /* 0x001fe200078e0002 */
[----:B---3--:R-:W2:Y:S04]  /*0240*/  LDG.E R17, desc[UR6][R12.64] ;  /* 0x000000060c117981 */ /* 0x008ea8000c1e1900 */
[----:B------:R-:W3:Y:S01]  /*0250*/  LDG.E R15, desc[UR6][R10.64] ;  /* 0x000000060a0f7981 */ /* 0x000ee2000c1e1900 */
[----:B--2--5:R-:W-:Y:S01]  /*0260*/  FADD R17, -R8, R17 ;  /* 0x0000001108117221 */ /* 0x024fe20000000100 */
[----:B---3--:R-:W-:-:S03]  /*0270*/  FADD R15, -R6, R15 ;  /* 0x0000000f060f7221 */ /* 0x008fc60000000100 */
[----:B------:R-:W-:-:S04]  /*0280*/  FMUL R16, R17, R17 ;  /* 0x0000001111107220 */ /* 0x000fc80000400000 */
[----:B------:R-:W-:-:S05]  /*0290*/  FFMA R16, R15, R15, R16 ;  /* 0x0000000f0f107223 */ /* 0x000fca0000000010 */
[----:B-1----:R-:W-:-:S04]  /*02a0*/  FSETP.GEU.AND P1, PT, R16, UR9, PT ;  /* 0x0000000910007c0b */ /* 0x002fc8000bf2e000 */
[----:B------:R-:W-:-:S13]  /*02b0*/  ISETP.EQ.OR P1, PT, R14, R7, P1 ;  /* 0x000000070e00720c */ /* 0x000fda0000f22670 */
[----:B------:R-:W0:Y:S08]  /*02c0*/  @!P1 LDC R15, c[0x0][0x3a0] ;  /* 0x0000e800ff0f9b82 */ /* 0x000e300000000800 */
[----:B------:R-:W1:Y:S01]  /*02d0*/  @!P1 LDC.64 R16, c[0x0][0x388] ;  /* 0x0000e200ff109b82 */ /* 0x000e620000000a00 */
[----:B0-----:R-:W-:-:S04]  /*02e0*/  @!P1 IMAD R15, R0, R15, R7 ;  /* 0x0000000f000f9224 */ /* 0x001fc800078e0207 */
[----:B-1----:R-:W-:-:S05]  /*02f0*/  @!P1 IMAD.WIDE R16, R15, 0x4, R16 ;  /* 0x000000040f109825 */ /* 0x002fca00078e0210 */
[----:B------:R0:W-:Y:S04]  /*0300*/  @!P1 STG.E desc[UR6][R16.64], R14 ;  /* 0x0000000e10009986 */ /* 0x0001e8000c101906 */
[----:B------:R-:W2:Y:S04]  /*0310*/  LDG.E R19, desc[UR6][R12.64+0x4] ;  /* 0x000004060c137981 */ /* 0x000ea8000c1e1900 */
[----:B------:R-:W3:Y:S01]  /*0320*/  LDG.E R15, desc[UR6][R10.64+0x4] ;  /* 0x000004060a0f7981 */ /* 0x000ee2000c1e1900 */
[----:B------:R-:W-:Y:S01]  /*0330*/  IADD3 R20, PT, PT, R14, 0x1, RZ ;  /* 0x000000010e147810 */ /* 0x000fe20007ffe0ff */
[----:B--2---:R-:W-:Y:S01]  /*0340*/  FADD R19, -R8, R19 ;  /* 0x0000001308137221 */ /* 0x004fe20000000100 */
[----:B---3--:R-:W-:-:S03]  /*0350*/  FADD R15, -R6, R15 ;  /* 0x0000000f060f7221 */ /* 0x008fc60000000100 */
[----:B------:R-:W-:-:S04]  /*0360*/  FMUL R18, R19, R19 ;  /* 0x0000001313127220 */ /* 0x000fc80000400000 */
[----:B------:R-:W-:Y:S01]  /*0370*/  FFMA R18, R15, R15, R18 ;  /* 0x0000000f0f127223 */ /* 0x000fe20000000012 */
[----:B------:R-:W-:-:S04]  /*0380*/  @!P1 IADD3 R15, PT, PT, R0, 0x1, RZ ;  /* 0x00000001000f9810 */ /* 0x000fc80007ffe0ff */
[----:B------:R-:W-:Y:S02]  /*0390*/  FSETP.GEU.AND P0, PT, R18, UR9, PT ;  /* 0x0000000912007c0b */ /* 0x000fe4000bf0e000 */
[----:B------:R-:W-:Y:S02]  /*03a0*/  @!P1 MOV R0, R15 ;  /* 0x0000000f00009202 */ /* 0x000fe40000000f00 */
[----:B------:R-:W-:-:S13]  /*03b0*/  ISETP.EQ.OR P0, PT, R20, R7, P0 ;  /* 0x000000071400720c */ /* 0x000fda0000702670 */
[----:B------:R-:W1:Y:S08]  /*03c0*/  @!P0 LDC R18, c[0x0][0x3a0] ;  /* 0x0000e800ff128b82 */ /* 0x000e700000000800 */
[----:B0-----:R-:W0:Y:S01]  /*03d0*/  @!P0 LDC.64 R16, c[0x0][0x388] ;  /* 0x0000e200ff108b82 */ /* 0x001e220000000a00 */
[----:B-1----:R-:W-:-:S04]  /*03e0*/  @!P0 IMAD R15, R0, R18, R7 ;  /* 0x00000012000f8224 */ /* 0x002fc800078e0207 */
[----:B0-----:R-:W-:-:S05]  /*03f0*/  @!P0 IMAD.WIDE R16, R15, 0x4, R16 ;  /* 0x000000040f108825 */ /* 0x001fca00078e0210 */
        /* <DEDUP_REMOVED lines=67> */
[----:B--2---:R-:W-:Y:S01]  /*0830*/  FADD R19, -R8, R19 ;  /* 0x0000001308137221 */ /* 0x004fe20000000100 */
[----:B---3--:R-:W-:-:S03]  /*0840*/  FADD R15, -R6, R15 ;  /* 0x0000000f060f7221 */ /* 0x008fc60000000100 */
[----:B------:R-:W-:Y:S01]  /*0850*/  FMUL R18, R19, R19 ;  /* 0x0000001313127220 */ /* 0x000fe20000400000 */
[----:B------:R-:W-:-:S03]  /*0860*/  IADD3 R19, PT, PT, R14, 0x6, RZ ;  /* 0x000000060e137810 */ /* 0x000fc60007ffe0ff */
        /* <DEDUP_REMOVED lines=10> */
[----:B------:R1:W2:Y:S04]  /*0910*/  LDG.E R13, desc[UR6][R12.64+0x1c] ;  /* 0x00001c060c0d7981 */ /* 0x0002a8000c1e1900 */
[----:B------:R-:W3:Y:S01]  /*0920*/  LDG.E R11, desc[UR6][R10.64+0x1c] ;  /* 0x00001c060a0b7981 */ /* 0x000ee2000c1e1900 */
[----:B-1----:R-:W-:-:S04]  /*0930*/  @!P1 IADD3 R12, PT, PT, R0, 0x1, RZ ;  /* 0x00000001000c9810 */ /* 0x002fc80007ffe0ff */
[----:B------:R-:W-:Y:S01]  /*0940*/  @!P1 MOV R0, R12 ;  /* 0x0000000c00009202 */ /* 0x000fe20000000f00 */
[----:B--2---:R-:W-:Y:S01]  /*0950*/  FADD R18, -R8, R13 ;  /* 0x0000000d08127221 */ /* 0x004fe20000000100 */
[----:B---3--:R-:W-:-:S03]  /*0960*/  FADD R15, -R6, R11 ;  /* 0x0000000b060f7221 */ /* 0x008fc60000000100 */
[----:B------:R-:W-:-:S04]  /*0970*/  FMUL R18, R18, R18 ;  /* 0x0000001212127220 */ /* 0x000fc80000400000 */
[----:B------:R-:W-:Y:S01]  /*0980*/  FFMA R18, R15, R15, R18 ;  /* 0x0000000f0f127223 */ /* 0x000fe20000000012 */
[C---:B------:R-:W-:Y:S02]  /*0990*/  IADD3 R15, PT, PT, R14.reuse, 0x7, RZ ;  /* 0x000000070e0f7810 */ /* 0x040fe40007ffe0ff */
[----:B------:R-:W-:Y:S02]  /*09a0*/  IADD3 R14, PT, PT, R14, 0x8, RZ ;  /* 0x000000080e0e7810 */ /* 0x000fe40007ffe0ff */
[----:B------:R-:W-:Y:S02]  /*09b0*/  FSETP.GEU.AND P0, PT, R18, UR9, PT ;  /* 0x0000000912007c0b */ /* 0x000fe4000bf0e000 */
[----:B------:R-:W-:Y:S02]  /*09c0*/  ISETP.NE.AND P1, PT, R14, R9, PT ;  /* 0x000000090e00720c */ /* 0x000fe40003f25270 */
[----:B------:R-:W-:-:S13]  /*09d0*/  ISETP.EQ.OR P0, PT, R15, R7, P0 ;  /* 0x000000070f00720c */ /* 0x000fda0000702670 */
[----:B------:R-:W1:Y:S01]  /*09e0*/  @!P0 LDC R18, c[0x0][0x3a0] ;  /* 0x0000e800ff128b82 */ /* 0x000e620000000800 */
[----:B------:R-:W-:-:S07]  /*09f0*/  @!P0 IADD3 R10, PT, PT, R0, 0x1, RZ ;  /* 0x00000001000a8810 */ /* 0x000fce0007ffe0ff */
[----:B0-----:R-:W0:Y:S01]  /*0a00*/  @!P0 LDC.64 R16, c[0x0][0x388] ;  /* 0x0000e200ff108b82 */ /* 0x001e220000000a00 */
[----:B-1----:R-:W-:Y:S01]  /*0a10*/  @!P0 IMAD R11, R0, R18, R7 ;  /* 0x00000012000b8224 */ /* 0x002fe200078e0207 */
[----:B------:R-:W-:-:S03]  /*0a20*/  @!P0 MOV R0, R10 ;  /* 0x0000000a00008202 */ /* 0x000fc60000000f00 */
[----:B0-----:R-:W-:-:S05]  /*0a30*/  @!P0 IMAD.WIDE R16, R11, 0x4, R16 ;  /* 0x000000040b108825 */ /* 0x001fca00078e0210 */
[----:B------:R3:W-:Y:S01]  /*0a40*/  @!P0 STG.E desc[UR6][R16.64], R15 ;  /* 0x0000000f10008986 */ /* 0x0007e2000c101906 */
[----:B------:R-:W-:Y:S05]  /*0a50*/  @P1 BRA `(.L_x_2) ;  /* 0xfffffff400f01947 */ /* 0x000fea000383ffff */
.L_x_1:
[----:B------:R-:W-:Y:S05]  /*0a60*/  BRA.U !UP1, `(.L_x_0) ;  /* 0x0000000509f07547 */ /* 0x000fea000b800000 */
[----:B------:R-:W0:Y:S01]  /*0a70*/  LDCU UR9, c[0x0][0x3a0] ;  /* 0x00007400ff0977ac */ /* 0x000e220008000800 */
[----:B------:R-:W-:Y:S02]  /*0a80*/  UISETP.GE.U32.AND UP0, UPT, UR4, 0x4, UPT ;  /* 0x000000040400788c */ /* 0x000fe4000bf06070 */
[----:B0-----:R-:W-:-:S04]  /*0a90*/  ULOP3.LUT UR5, UR9, 0x3, URZ, 0xc0, !UPT ;  /* 0x0000000309057892 */ /* 0x001fc8000f8ec0ff */
[----:B------:R-:W-:-:S03]  /*0aa0*/  UISETP.NE.AND UP1, UPT, UR5, URZ, UPT ;  /* 0x000000ff0500728c */ /* 0x000fc6000bf25270 */
[----:B------:R-:W-:Y:S08]  /*0ab0*/  BRA.U !UP0, `(.L_x_3) ;  /* 0x0000000108fc7547 */ /* 0x000ff0000b800000 */
[C---:B------:R-:W-:Y:S01]  /*0ac0*/  IMAD.WIDE.U32 R12, R9.reuse, 0x4, R4 ;  /* 0x00000004090c7825 */ /* 0x040fe200078e0004 */
[----:B------:R-:W0:Y:S03]  /*0ad0*/  LDCU UR4, c[0x0][0x3a4] ;  /* 0x00007480ff0477ac */ /* 0x000e260008000800 */
[----:B------:R-:W-:Y:S01]  /*0ae0*/  IMAD.WIDE.U32 R10, R9, 0x4, R2 ;  /* 0x00000004090a7825 */ /* 0x000fe200078e0002 */
[----:B---3--:R-:W2:Y:S04]  /*0af0*/  LDG.E R17, desc[UR6][R12.64] ;  /* 0x000000060c117981 */ /* 0x008ea8000c1e1900 */
[----:B------:R-:W3:Y:S01]  /*0b00*/  LDG.E R15, desc[UR6][R10.64] ;  /* 0x000000060a0f7981 */ /* 0x000ee2000c1e1900 */
[----:B--2--5:R-:W-:Y:S01]  /*0b10*/  FADD R17, -R8, R17 ;  /* 0x0000001108117221 */ /* 0x024fe20000000100 */
[----:B---3--:R-:W-:-:S03]  /*0b20*/  FADD R15, -R6, R15 ;  /* 0x0000000f060f7221 */ /* 0x008fc60000000100 */
[----:B------:R-:W-:-:S04]  /*0b30*/  FMUL R14, R17, R17 ;  /* 0x00000011110e7220 */ /* 0x000fc80000400000 */
[----:B------:R-:W-:-:S05]  /*0b40*/  FFMA R14, R15, R15, R14 ;  /* 0x0000000f0f0e7223 */ /* 0x000fca000000000e */
[----:B0-----:R-:W-:-:S04]  /*0b50*/  FSETP.GEU.AND P1, PT, R14, UR4, PT ;  /* 0x000000040e007c0b */ /* 0x001fc8000bf2e000 */
[----:B------:R-:W-:-:S13]  /*0b60*/  ISETP.EQ.OR P1, PT, R9, R7, P1 ;  /* 0x000000070900720c */ /* 0x000fda0000f22670 */
[----:B------:R-:W0:Y:S01]  /*0b70*/  @!P1 LDC.64 R14, c[0x0][0x388] ;  /* 0x0000e200ff0e9b82 */ /* 0x000e220000000a00 */
[----:B------:R-:W-:-:S04]  /*0b80*/  @!P1 IMAD R17, R0, UR9, R7 ;  /* 0x0000000900119c24 */ /* 0x000fc8000f8e0207 */
[----:B0-----:R-:W-:-:S05]  /*0b90*/  @!P1 IMAD.WIDE R14, R17, 0x4, R14 ;  /* 0x00000004110e9825 */ /* 0x001fca00078e020e */
[----:B------:R0:W-:Y:S04]  /*0ba0*/  @!P1 STG.E desc[UR6][R14.64], R9 ;  /* 0x000000090e009986 */ /* 0x0001e8000c101906 */
[----:B------:R-:W2:Y:S04]  /*0bb0*/  LDG.E R19, desc[UR6][R12.64+0x4] ;  /* 0x000004060c137981 */ /* 0x000ea8000c1e1900 */
[----:B------:R-:W3:Y:S01]  /*0bc0*/  LDG.E R17, desc[UR6][R10.64+0x4] ;  /* 0x000004060a117981 */ /* 0x000ee2000c1e1900 */
[----:B------:R-:W-:Y:S02]  /*0bd0*/  IADD3 R18, PT, PT, R9, 0x1, RZ ;  /* 0x0000000109127810 */ /* 0x000fe40007ffe0ff */
[----:B0-----:R-:W-:-:S04]  /*0be0*/  @!P1 IADD3 R14, PT, PT, R0, 0x1, RZ ;  /* 0x00000001000e9810 */ /* 0x001fc80007ffe0ff */
[----:B------:R-:W-:Y:S01]  /*0bf0*/  @!P1 MOV R0, R14 ;  /* 0x0000000e00009202 */ /* 0x000fe20000000f00 */
[----:B--2---:R-:W-:Y:S01]  /*0c00*/  FADD R19, -R8, R19 ;  /* 0x0000001308137221 */ /* 0x004fe20000000100 */
[----:B---3--:R-:W-:-:S03]  /*0c10*/  FADD R17, -R6, R17 ;  /* 0x0000001106117221 */ /* 0x008fc60000000100 */
[----:B------:R-:W-:-:S04]  /*0c20*/  FMUL R16, R19, R19 ;  /* 0x0000001313107220 */ /* 0x000fc80000400000 */
[----:B------:R-:W-:-:S05]  /*0c30*/  FFMA R16, R17, R17, R16 ;  /* 0x0000001111107223 */ /* 0x000fca0000000010 */
[----:B------:R-:W-:-:S04]  /*0c40*/  FSETP.GEU.AND P0, PT, R16, UR4, PT ;  /* 0x0000000410007c0b */ /* 0x000fc8000bf0e000 */
[----:B------:R-:W-:-:S13]  /*0c50*/  ISETP.EQ.OR P0, PT, R18, R7, P0 ;  /* 0x000000071200720c */ /* 0x000fda0000702670 */
[----:B------:R-:W0:Y:S01]  /*0c60*/  @!P0 LDC.64 R16, c[0x0][0x388] ;  /* 0x0000e200ff108b82 */ /* 0x000e220000000a00 */
[----:B------:R-:W-:-:S04]  /*0c70*/  @!P0 IMAD R15, R0, UR9, R7 ;  /* 0x00000009000f8c24 */ /* 0x000fc8000f8e0207 */
[----:B0-----:R-:W-:-:S05]  /*0c80*/  @!P0 IMAD.WIDE R16, R15, 0x4, R16 ;  /* 0x000000040f108825 */ /* 0x001fca00078e0210 */
[----:B------:R0:W-:Y:S04]  /*0c90*/  @!P0 STG.E desc[UR6][R16.64], R18 ;  /* 0x0000001210008986 */ /* 0x0001e8000c101906 */
[----:B------:R-:W2:Y:S04]  /*0ca0*/  LDG.E R19, desc[UR6][R12.64+0x8] ;  /* 0x000008060c137981 */ /* 0x000ea8000c1e1900 */
[----:B------:R-:W3:Y:S01]  /*0cb0*/  LDG.E R15, desc[UR6][R10.64+0x8] ;  /* 0x000008060a0f7981 */ /* 0x000ee2000c1e1900 */
[----:B0-----:R-:W-:-:S04]  /*0cc0*/  @!P0 IADD3 R16, PT, PT, R0, 0x1, RZ ;  /* 0x0000000100108810 */ /* 0x001fc80007ffe0ff */
[----:B------:R-:W-:Y:S01]  /*0cd0*/  @!P0 MOV R0, R16 ;  /* 0x0000001000008202 */ /* 0x000fe20000000f00 */
[----:B--2---:R-:W-:Y:S01]  /*0ce0*/  FADD R19, -R8, R19 ;  /* 0x0000001308137221 */ /* 0x004fe20000000100 */
[----:B---3--:R-:W-:-:S03]  /*0cf0*/  FADD R15, -R6, R15 ;  /* 0x0000000f060f7221 */ /* 0x008fc60000000100 */
[----:B------:R-:W-:Y:S01]  /*0d00*/  FMUL R14, R19, R19 ;  /* 0x00000013130e7220 */ /* 0x000fe20000400000 */
[----:B------:R-:W-:-:S03]  /*0d10*/  IADD3 R19, PT, PT, R9, 0x2, RZ ;  /* 0x0000000209137810 */ /* 0x000fc60007ffe0ff */
        /* <DEDUP_REMOVED lines=9> */
[C---:B------:R-:W-:Y:S02]  /*0db0*/  IADD3 R18, PT, PT, R9.reuse, 0x3, RZ ;  /* 0x0000000309127810 */ /* 0x040fe40007ffe0ff */
[----:B------:R-:W-:-:S02]  /*0dc0*/  IADD3 R9, PT, PT, R9, 0x4, RZ ;  /* 0x0000000409097810 */ /* 0x000fc40007ffe0ff */
        /* <DEDUP_REMOVED lines=9> */
[C---:B------:R-:W-:Y:S01]  /*0e60*/  @!P0 IMAD R11, R0.reuse, UR9, R7 ;  /* 0x00000009000b8c24 */ /* 0x040fe2000f8e0207 */
[----:B------:R-:W-:-:S04]  /*0e70*/  @!P0 IADD3 R10, PT, PT, R0, 0x1, RZ ;  /* 0x00000001000a8810 */ /* 0x000fc80007ffe0ff */
[----:B------:R-:W-:Y:S01]  /*0e80*/  @!P0 MOV R0, R10 ;  /* 0x0000000a00008202 */ /* 0x000fe20000000f00 */
[----:B0-----:R-:W-:-:S05]  /*0e90*/  @!P0 IMAD.WIDE R16, R11, 0x4, R16 ;  /* 0x000000040b108825 */ /* 0x001fca00078e0210 */
[----:B------:R0:W-:Y:S02]  /*0ea0*/  @!P0 STG.E desc[UR6][R16.64], R18 ;  /* 0x0000001210008986 */ /* 0x0001e4000c101906 */
.L_x_3:
[----:B------:R-:W-:Y:S05]  /*0eb0*/  BRA.U !UP1, `(.L_x_0) ;  /* 0x0000000109dc7547 */ /* 0x000fea000b800000 */
[----:B------:R-:W-:Y:S02]  /*0ec0*/  UISETP.NE.AND UP0, UPT, UR5, 0x1, UPT ;  /* 0x000000010500788c */ /* 0x000fe4000bf05270 */
[----:B------:R-:W-:-:S04]  /*0ed0*/  ULOP3.LUT UR4, UR9, 0x1, URZ, 0xc0, !UPT ;  /* 0x0000000109047892 */ /* 0x000fc8000f8ec0ff */
[----:B------:R-:W-:-:S03]  /*0ee0*/  UISETP.NE.U32.AND UP1, UPT, UR4, 0x1, UPT ;  /* 0x000000010400788c */ /* 0x000fc6000bf25070 */
[----:B------:R-:W-:Y:S08]  /*0ef0*/  BRA.U !UP0, `(.L_x_4) ;  /* 0x0000000108847547 */ /* 0x000ff0000b800000 */
[C---:B------:R-:W-:Y:S01]  /*0f00*/  IMAD.WIDE.U32 R12, R9.reuse, 0x4, R4 ;  /* 0x00000004090c7825 */ /* 0x040fe200078e0004 */
[----:B------:R-:W1:Y:S03]  /*0f10*/  LDCU UR4, c[0x0][0x3a4] ;  /* 0x00007480ff0477ac */ /* 0x000e660008000800 */
[----:B------:R-:W-:Y:S01]  /*0f20*/  IMAD.WIDE.U32 R10, R9, 0x4, R2 ;  /* 0x00000004090a7825 */ /* 0x000fe200078e0002 */
[----:B0--3--:R-:W2:Y:S04]  /*0f30*/  LDG.E R17, desc[UR6][R12.64] ;  /* 0x000000060c117981 */ /* 0x009ea8000c1e1900 */
[----:B------:R-:W3:Y:S01]  /*0f40*/  LDG.E R15, desc[UR6][R10.64] ;  /* 0x000000060a0f7981 */ /* 0x000ee2000c1e1900 */
[----:B--2--5:R-:W-:Y:S01]  /*0f50*/  FADD R17, -R8, R17 ;  /* 0x0000001108117221 */ /* 0x024fe20000000100 */
[----:B---3--:R-:W-:-:S03]  /*0f60*/  FADD R15, -R6, R15 ;  /* 0x0000000f060f7221 */ /* 0x008fc60000000100 */
[----:B------:R-:W-:-:S04]  /*0f70*/  FMUL R14, R17, R17 ;  /* 0x00000011110e7220 */ /* 0x000fc80000400000 */
[----:B------:R-:W-:-:S05]  /*0f80*/  FFMA R14, R15, R15, R14 ;  /* 0x0000000f0f0e7223 */ /* 0x000fca000000000e */
[----:B-1----:R-:W-:-:S04]  /*0f90*/  FSETP.GEU.AND P0, PT, R14, UR4, PT ;  /* 0x000000040e007c0b */ /* 0x002fc8000bf0e000 */
        /* <DEDUP_REMOVED lines=8> */
[----:B0-----:R-:W-:-:S02]  /*1020*/  @!P0 IADD3 R14, PT, PT, R0, 0x1, RZ ;  /* 0x00000001000e8810 */ /* 0x001fc40007ffe0ff */
[----:B------:R-:W-:Y:S02]  /*1030*/  IADD3 R9, PT, PT, R9, 0x2, RZ ;  /* 0x0000000209097810 */ /* 0x000fe40007ffe0ff */
        /* <DEDUP_REMOVED lines=13> */
.L_x_4:
[----:B------:R-:W-:Y:S05]  /*1110*/  BRA.U UP1, `(.L_x_0) ;  /* 0x0000000101447547 */ /* 0x000fea000b800000 */
[C---:B------:R-:W-:Y:S01]  /*1120*/  IMAD.WIDE.U32 R4, R9.reuse, 0x4, R4 ;  /* 0x0000000409047825 */ /* 0x040fe200078e0004 */
[----:B------:R-:W2:Y:S03]  /*1130*/  LDCU UR4, c[0x0][0x3a4] ;  /* 0x00007480ff0477ac */ /* 0x000ea60008000800 */
[----:B------:R-:W-:Y:S02]  /*1140*/  IMAD.WIDE.U32 R2, R9, 0x4, R2 ;  /* 0x0000000409027825 */ /* 0x000fe400078e0002 */
[----:B------:R-:W4:Y:S04]  /*1150*/  LDG.E R5, desc[UR6][R4.64] ;  /* 0x0000000604057981 */ /* 0x000f28000c1e1900 */
[----:B------:R-:W3:Y:S01]  /*1160*/  LDG.E R3, desc[UR6][R2.64] ;  /* 0x0000000602037981 */ /* 0x000ee2000c1e1900 */
[----:B----45:R-:W-:Y:S01]  /*1170*/  FADD R8, -R8, R5 ;  /* 0x0000000508087221 */ /* 0x030fe20000000100 */
[----:B---3--:R-:W-:-:S03]  /*1180*/  FADD R6, -R6, R3 ;  /* 0x0000000306067221 */ /* 0x008fc60000000100 */
[----:B------:R-:W-:-:S04]  /*1190*/  FMUL R11, R8, R8 ;  /* 0x00000008080b7220 */ /* 0x000fc80000400000 */
[----:B------:R-:W-:-:S05]  /*11a0*/  FFMA R11, R6, R6, R11 ;  /* 0x00000006060b7223 */ /* 0x000fca000000000b */
[----:B--2---:R-:W-:-:S04]  /*11b0*/  FSETP.GEU.AND P0, PT, R11, UR4, PT ;  /* 0x000000040b007c0b */ /* 0x004fc8000bf0e000 */
[----:B------:R-:W-:-:S13]  /*11c0*/  ISETP.EQ.OR P0, PT, R9, R7, P0 ;  /* 0x000000070900720c */ /* 0x000fda0000702670 */
[----:B------:R-:W2:Y:S01]  /*11d0*/  @!P0 LDC.64 R10, c[0x0][0x388] ;  /* 0x0000e200ff0a8b82 */ /* 0x000ea20000000a00 */
[C---:B------:R-:W-:Y:S01]  /*11e0*/  @!P0 IMAD R13, R0.reuse, UR9, R7 ;  /* 0x00000009000d8c24 */ /* 0x040fe2000f8e0207 */
[----:B------:R-:W-:-:S04]  /*11f0*/  @!P0 IADD3 R2, PT, PT, R0, 0x1, RZ ;  /* 0x0000000100028810 */ /* 0x000fc80007ffe0ff */
[----:B------:R-:W-:Y:S01]  /*1200*/  @!P0 MOV R0, R2 ;  /* 0x0000000200008202 */ /* 0x000fe20000000f00 */
[----:B--2---:R-:W-:-:S05]  /*1210*/  @!P0 IMAD.WIDE R10, R13, 0x4, R10 ;  /* 0x000000040d0a8825 */ /* 0x004fca00078e020a */
[----:B------:R2:W-:Y:S02]  /*1220*/  @!P0 STG.E desc[UR6][R10.64], R9 ;  /* 0x000000090a008986 */ /* 0x0005e4000c101906 */
.L_x_0:
[----:B------:R-:W4:Y:S02]  /*1230*/  LDC.64 R2, c[0x0][0x380] ;  /* 0x0000e000ff027b82 */ /* 0x000f240000000a00 */
[----:B----4-:R-:W-:-:S05]  /*1240*/  IMAD.WIDE R2, R7, 0x4, R2 ;  /* 0x0000000407027825 */ /* 0x010fca00078e0202 */
[----:B0-----:R-:W-:Y:S01]  /*1250*/  STG.E desc[UR6][R2.64], R0 ;  /* 0x0000000002007986 */ /* 0x001fe2000c101906 */
[----:B------:R-:W-:Y:S05]  /*1260*/  EXIT ;  /* 0x000000000000794d */ /* 0x000fea0003800000 */
.L_x_5:
[----:B------:R-:W-:-:S00]  /*1270*/  BRA `(.L_x_5) ;  /* 0xfffffffc00fc7947 */ /* 0x000fc0000383ffff */
[----:B------:R-:W-:-:S00]  /*1280*/  NOP ;  /* 0x0000000000007918 */ /* 0x000fc00000000000 */
[----:B------:R-:W-:-:S00]  /*1290*/  NOP ;  /* 0x0000000000007918 */ /* 0x000fc00000000000 */
[----:B------:R-:W-:-:S00]  /*12a0*/  NOP ;  /* 0x0000000000007918 */ /* 0x000fc00000000000 */
[----:B------:R-:W-:-:S00]  /*12b0*/  NOP ;  /* 0x0000000000007918 */ /* 0x000fc00000000000 */
[----:B------:R-:W-:-:S00]  /*12c0*/  NOP ;  /* 0x0000000000007918 */ /* 0x000fc00000000000 */
[----:B------:R-:W-:-:S00]  /*12d0*/  NOP ;  /* 0x0000000000007918 */ /* 0x000fc00000000000 */
[----:B------:R-:W-:-:S00]  /*12e0*/  NOP ;  /* 0x0000000000007918 */ /* 0x000fc00000000000 */
[----:B------:R-:W-:-:S00]  /*12f0*/  NOP ;  /* 0x0000000000007918 */ /* 0x000fc00000000000 */
.L_x_22:


//--------------------- .text._Z20find_neighbor_atomicPiS_PKfS1_if --------------------------
	.section	.text._Z20find_neighbor_atomicPiS_PKfS1_if,"ax",@progbits
	.align	128
        .global         _Z20find_neighbor_atomicPiS_PKfS1_if
        .type           _Z20find_neighbor_atomicPiS_PKfS1_if,@function
        .size           _Z20find_neighbor_atomicPiS_PKfS1_if,(.L_x_23 - _Z20find_neighbor_atomicPiS_PKfS1_if)
        .other          _Z20find_neighbor_atomicPiS_PKfS1_if,@"STO_CUDA_ENTRY STV_DEFAULT"
_Z20find_neighbor_atomicPiS_PKfS1_if:
.text._Z20find_neighbor_atomicPiS_PKfS1_if:
[----:B------:R-:W-:Y:S01]  /*0000*/  LDC R1, c[0x0][0x37c] ;  /* 0x0000df00ff017b82 */ /* 0x000fe20000000800 */
[----:B------:R-:W0:Y:S07]  /*0010*/  S2R R11, SR_TID.X ;  /* 0x00000000000b7919 */ /* 0x000e2e0000002100 */
[----:B------:R-:W1:Y:S01]  /*0020*/  S2UR UR4, SR_CTAID.X ;  /* 0x00000000000479c3 */ /* 0x000e620000002500 */
[----:B------:R-:W1:Y:S01]  /*0030*/  LDCU UR5, c[0x0][0x360] ;  /* 0x00006c00ff0577ac */ /* 0x000e620008000800 */
[----:B------:R-:W2:Y:S01]  /*0040*/  LDCU UR8, c[0x0][0x3a0] ;  /* 0x00007400ff0877ac */ /* 0x000ea20008000800 */
[----:B-1----:R-:W-:-:S06]  /*0050*/  UIMAD UR4, UR4, UR5, URZ ;  /* 0x00000005040472a4 */ /* 0x002fcc000f8e02ff */
[----:B0-----:R-:W-:-:S04]  /*0060*/  IADD3 R0, PT, PT, R11, UR4, RZ ;  /* 0x000000040b007c10 */ /* 0x001fc8000fffe0ff */
[----:B--2---:R-:W-:-:S13]  /*0070*/  ISETP.GE.AND P0, PT, R0, UR8, PT ;  /* 0x0000000800007c0c */ /* 0x004fda000bf06270 */
[----:B------:R-:W-:Y:S05]  /*0080*/  @P0 EXIT ;  /* 0x000000000000094d */ /* 0x000fea0003800000 */
[----:B------:R-:W0:Y:S01]  /*0090*/  LDC.64 R6, c[0x0][0x380] ;  /* 0x0000e000ff067b82 */ /* 0x000e220000000a00 */
[----:B------:R-:W1:Y:S01]  /*00a0*/  LDCU.64 UR6, c[0x0][0x358] ;  /* 0x00006b00ff0677ac */ /* 0x000e620008000a00 */
[----:B------:R-:W-:-:S04]  /*00b0*/  IADD3 R26, PT, PT, R0, 0x1, RZ ;  /* 0x00000001001a7810 */ /* 0x000fc80007ffe0ff */
[----:B------:R-:W-:Y:S01]  /*00c0*/  ISETP.GE.AND P0, PT, R26, UR8, PT ;  /* 0x000000081a007c0c */ /* 0x000fe2000bf06270 */
[----:B0-----:R-:W-:-:S05]  /*00d0*/  IMAD.WIDE R6, R0, 0x4, R6 ;  /* 0x0000000400067825 */ /* 0x001fca00078e0206 */
[----:B-1----:R0:W-:Y:S07]  /*00e0*/  STG.E desc[UR6][R6.64], RZ ;  /* 0x000000ff06007986 */ /* 0x0021ee000c101906 */
[----:B------:R-:W-:Y:S05]  /*00f0*/  @P0 EXIT ;  /* 0x000000000000094d */ /* 0x000fea0003800000 */
[----:B------:R-:W1:Y:S08]  /*0100*/  LDC.64 R4, c[0x0][0x390] ;  /* 0x0000e400ff047b82 */ /* 0x000e700000000a00 */
[----:B------:R-:W2:Y:S01]  /*0110*/  LDC.64 R8, c[0x0][0x398] ;  /* 0x0000e600ff087b82 */ /* 0x000ea20000000a00 */
[----:B-1----:R-:W-:-:S05]  /*0120*/  IMAD.WIDE R4, R0, 0x4, R4 ;  /* 0x0000000400047825 */ /* 0x002fca00078e0204 */
[----:B------:R1:W5:Y:S01]  /*0130*/  LDG.E R2, desc[UR6][R4.64] ;  /* 0x0000000604027981 */ /* 0x000362000c1e1900 */
[----:B--2---:R-:W-:-:S05]  /*0140*/  IMAD.WIDE R8, R0, 0x4, R8 ;  /* 0x0000000400087825 */ /* 0x004fca00078e0208 */
[----:B------:R1:W5:Y:S01]  /*0150*/  LDG.E R3, desc[UR6][R8.64] ;  /* 0x0000000608037981 */ /* 0x000362000c1e1900 */
[----:B------:R-:W-:Y:S01]  /*0160*/  LOP3.LUT R10, RZ, UR4, RZ, 0x33, !PT ;  /* 0x00000004ff0a7c12 */ /* 0x000fe2000f8e33ff */
[----:B------:R-:W2:Y:S03]  /*0170*/  LDCU UR4, c[0x0][0x3a4] ;  /* 0x00007480ff0477ac */ /* 0x000ea60008000800 */
[----:B------:R-:W-:-:S04]  /*0180*/  IADD3 R10, PT, PT, -R11, UR8, R10 ;  /* 0x000000080b0a7c10 */ /* 0x000fc8000fffe10a */
[----:B------:R-:W-:Y:S01]  /*0190*/  LOP3.LUT P0, R14, R10, 0x3, RZ, 0xc0, !PT ;  /* 0x000000030a0e7812 */ /* 0x000fe2000780c0ff */
[----:B------:R-:W-:-:S12]  /*01a0*/  BSSY.RECONVERGENT B0, `(.L_x_6) ;  /* 0x0000028000007945 */ /* 0x000fd80003800200 */
[----:B-12---:R-:W-:Y:S05]  /*01b0*/  @!P0 BRA `(.L_x_7) ;  /* 0x0000000000988947 */ /* 0x006fea0003800000 */
[----:B------:R-:W1:Y:S01]  /*01c0*/  LDC.64 R4, c[0x0][0x390] ;  /* 0x0000e400ff047b82 */ /* 0x000e620000000a00 */
[----:B------:R-:W-:Y:S01]  /*01d0*/  BSSY.RECONVERGENT B1, `(.L_x_8) ;  /* 0x0000023000017945 */ /* 0x000fe20003800200 */
[----:B------:R-:W-:Y:S01]  /*01e0*/  IADD3 R14, PT, PT, -R14, RZ, RZ ;  /* 0x000000ff0e0e7210 */ /* 0x000fe20007ffe1ff */
[----:B------:R-:W-:Y:S01]  /*01f0*/  IMAD R15, R26, 0xa, RZ ;  /* 0x0000000a1a0f7824 */ /* 0x000fe200078e02ff */
[----:B------:R-:W-:-:S04]  /*0200*/  MOV R16, R0 ;  /* 0x0000000000107202 */ /* 0x000fc80000000f00 */
[----:B------:R-:W2:Y:S08]  /*0210*/  LDC.64 R8, c[0x0][0x398] ;  /* 0x0000e600ff087b82 */ /* 0x000eb00000000a00 */
[----:B------:R-:W3:Y:S08]  /*0220*/  LDC.64 R10, c[0x0][0x380] ;  /* 0x0000e000ff0a7b82 */ /* 0x000ef00000000a00 */
[----:B------:R-:W4:Y:S02]  /*0230*/  LDC.64 R12, c[0x0][0x388] ;  /* 0x0000e200ff0c7b82 */ /* 0x000f240000000a00 */
.L_x_11:
[----:B--2---:R-:W-:-:S04]  /*0240*/  IMAD.WIDE R20, R26, 0x4, R8 ;  /* 0x000000041a147825 */ /* 0x004fc800078e0208 */
[----:B-1----:R-:W-:Y:S02]  /*0250*/  IMAD.WIDE R18, R26, 0x4, R4 ;  /* 0x000000041a127825 */ /* 0x002fe400078e0204 */
[----:B------:R-:W2:Y:S04]  /*0260*/  LDG.E R20, desc[UR6][R20.64] ;  /* 0x0000000614147981 */ /* 0x000ea8000c1e1900 */
[----:B------:R-:W3:Y:S01]  /*0270*/  LDG.E R19, desc[UR6][R18.64] ;  /* 0x0000000612137981 */ /* 0x000ee2000c1e1900 */
[----:B------:R-:W-:Y:S01]  /*0280*/  IADD3 R14, PT, PT, R14, 0x1, RZ ;  /* 0x000000010e0e7810 */ /* 0x000fe20007ffe0ff */
[----:B------:R-:W-:Y:S01]  /*0290*/  BSSY.RECONVERGENT B2, `(.L_x_9) ;  /* 0x0000013000027945 */ /* 0x000fe20003800200 */
[----:B------:R-:W-:Y:S02]  /*02a0*/  IADD3 R16, PT, PT, R16, 0x1, RZ ;  /* 0x0000000110107810 */ /* 0x000fe40007ffe0ff */
[----:B------:R-:W-:Y:S01]  /*02b0*/  ISETP.NE.AND P1, PT, R14, RZ, PT ;  /* 0x000000ff0e00720c */ /* 0x000fe20003f25270 */
[----:B--2--5:R-:W-:Y:S01]  /*02c0*/  FADD R22, -R3, R20 ;  /* 0x0000001403167221 */ /* 0x024fe20000000100 */
[----:B---3--:R-:W-:-:S03]  /*02d0*/  FADD R17, -R2, R19 ;  /* 0x0000001302117221 */ /* 0x008fc60000000100 */
[----:B------:R-:W-:-:S04]  /*02e0*/  FMUL R22, R22, R22 ;  /* 0x0000001616167220 */ /* 0x000fc80000400000 */
[----:B------:R-:W-:-:S05]  /*02f0*/  FFMA R22, R17, R17, R22 ;  /* 0x0000001111167223 */ /* 0x000fca0000000016 */
[----:B------:R-:W-:-:S13]  /*0300*/  FSETP.GEU.AND P0, PT, R22, UR4, PT ;  /* 0x0000000416007c0b */ /* 0x000fda000bf0e000 */
[----:B------:R-:W-:Y:S05]  /*0310*/  @P0 BRA `(.L_x_10) ;  /* 0x0000000000280947 */ /* 0x000fea0003800000 */
[----:B------:R-:W-:-:S05]  /*0320*/  HFMA2 R25, -RZ, RZ, 0, 5.9604644775390625e-08 ;  /* 0x00000001ff197431 */ /* 0x000fca00000001ff */
[----:B------:R-:W2:Y:S01]  /*0330*/  ATOMG.E.ADD.STRONG.GPU PT, R17, desc[UR6][R6.64], R25 ;  /* 0x80000019061179a8 */ /* 0x000ea200081ef106 */
[----:B------:R-:W-:-:S04]  /*0340*/  IMAD.WIDE R20, R26, 0x4, R10 ;  /* 0x000000041a147825 */ /* 0x000fc800078e020a */
[----:B--2---:R-:W-:-:S04]  /*0350*/  IMAD R17, R0, 0xa, R17 ;  /* 0x0000000a00117824 */ /* 0x004fc800078e0211 */
[----:B----4-:R-:W-:-:S05]  /*0360*/  IMAD.WIDE R18, R17, 0x4, R12 ;  /* 0x0000000411127825 */ /* 0x010fca00078e020c */
[----:B------:R1:W-:Y:S04]  /*0370*/  STG.E desc[UR6][R18.64], R16 ;  /* 0x0000001012007986 */ /* 0x0003e8000c101906 */
[----:B------:R-:W2:Y:S02]  /*0380*/  ATOMG.E.ADD.STRONG.GPU PT, R20, desc[UR6][R20.64], R25 ;  /* 0x80000019141479a8 */ /* 0x000ea400081ef106 */
[----:B--2---:R-:W-:-:S05]  /*0390*/  IADD3 R23, PT, PT, R20, R15, RZ ;  /* 0x0000000f14177210 */ /* 0x004fca0007ffe0ff */
[----:B------:R-:W-:-:S05]  /*03a0*/  IMAD.WIDE R22, R23, 0x4, R12 ;  /* 0x0000000417167825 */ /* 0x000fca00078e020c */
[----:B------:R1:W-:Y:S02]  /*03b0*/  STG.E desc[UR6][R22.64], R0 ;  /* 0x0000000016007986 */ /* 0x0003e4000c101906 */
.L_x_10:
[----:B------:R-:W-:Y:S05]  /*03c0*/  BSYNC.RECONVERGENT B2 ;  /* 0x0000000000027941 */ /* 0x000fea0003800200 */
.L_x_9:
[----:B------:R-:W-:Y:S02]  /*03d0*/  IADD3 R26, PT, PT, R26, 0x1, RZ ;  /* 0x000000011a1a7810 */ /* 0x000fe40007ffe0ff */
[----:B------:R-:W-:Y:S01]  /*03e0*/  IADD3 R15, PT, PT, R15, 0xa, RZ ;  /* 0x0000000a0f0f7810 */ /* 0x000fe20007ffe0ff */
[----:B------:R-:W-:Y:S06]  /*03f0*/  @P1 BRA `(.L_x_11) ;  /* 0xfffffffc00901947 */ /* 0x000fec000383ffff */
[----:B------:R-:W-:Y:S05]  /*0400*/  BSYNC.RECONVERGENT B1 ;  /* 0x0000000000017941 */ /* 0x000fea0003800200 */
.L_x_8:
[----:B------:R-:W-:-:S07]  /*0410*/  IADD3 R26, PT, PT, R16, 0x1, RZ ;  /* 0x00000001101a7810 */ /* 0x000fce0007ffe0ff */
.L_x_7:
[----:B------:R-:W-:Y:S05]  /*0420*/  BSYNC.RECONVERGENT B0 ;  /* 0x0000000000007941 */ /* 0x000fea0003800200 */
.L_x_6:
[----:B------:R-:W2:Y:S02]  /*0430*/  LDC R5, c[0x0][0x3a0] ;  /* 0x0000e800ff057b82 */ /* 0x000ea40000000800 */
[----:B--2---:R-:W-:-:S04]  /*0440*/  IADD3 R4, PT, PT, -R0, -0x2, R5 ;  /* 0xfffffffe00047810 */ /* 0x004fc80007ffe105 */
[----:B------:R-:W-:-:S13]  /*0450*/  ISETP.GE.U32.AND P0, PT, R4, 0x3, PT ;  /* 0x000000030400780c */ /* 0x000fda0003f06070 */
[----:B------:R-:W-:Y:S05]  /*0460*/  @!P0 EXIT ;  /* 0x000000000000894d */ /* 0x000fea0003800000 */
[----:B------:R-:W2:Y:S01]  /*0470*/  LDC R4, c[0x0][0x3a4] ;  /* 0x0000e900ff047b82 */ /* 0x000ea20000000800 */
[C---:B------:R-:W-:Y:S01]  /*0480*/  IADD3 R5, PT, PT, R26.reuse, 0x1, RZ ;  /* 0x000000011a057810 */ /* 0x040fe20007ffe0ff */
[----:B------:R-:W-:Y:S01]  /*0490*/  IMAD R26, R26, 0xa, RZ ;  /* 0x0000000a1a1a7824 */ /* 0x000fe200078e02ff */
[----:B------:R-:W3:Y:S05]  /*04a0*/  LDCU UR4, c[0x0][0x3a0] ;  /* 0x00007400ff0477ac */ /* 0x000eea0008000800 */
[----:B------:R-:W0:Y:S08]  /*04b0*/  LDC.64 R8, c[0x0][0x388] ;  /* 0x0000e200ff087b82 */ /* 0x000e300000000a00 */
[----:B------:R-:W0:Y:S08]  /*04c0*/  LDC.64 R10, c[0x0][0x390] ;  /* 0x0000e400ff0a7b82 */ /* 0x000e300000000a00 */
[----:B----4-:R-:W4:Y:S08]  /*04d0*/  LDC.64 R12, c[0x0][0x398] ;  /* 0x0000e600ff0c7b82 */ /* 0x010f300000000a00 */
[----:B---3--:R-:W0:Y:S02]  /*04e0*/  LDC.64 R14, c[0x0][0x380] ;  /* 0x0000e000ff0e7b82 */ /* 0x008e240000000a00 */
.L_x_20:
[----:B------:R-:W-:-:S05]  /*04f0*/  IADD3 R27, PT, PT, R5, -0x1, RZ ;  /* 0xffffffff051b7810 */ /* 0x000fca0007ffe0ff */
[----:B-1--4-:R-:W-:-:S04]  /*0500*/  IMAD.WIDE R16, R27, 0x4, R12 ;  /* 0x000000041b107825 */ /* 0x012fc800078e020c */
[----:B0-----:R-:W-:Y:S01]  /*0510*/  IMAD.WIDE R18, R27, 0x4, R10 ;  /* 0x000000041b127825 */ /* 0x001fe200078e020a */
[----:B------:R-:W3:Y:S04]  /*0520*/  LDG.E R20, desc[UR6][R16.64] ;  /* 0x0000000610147981 */ /* 0x000ee8000c1e1900 */
[----:B------:R-:W4:Y:S01]  /*0530*/  LDG.E R21, desc[UR6][R18.64] ;  /* 0x0000000612157981 */ /* 0x000f22000c1e1900 */
[----:B------:R-:W-:Y:S01]  /*0540*/  BSSY.RECONVERGENT B0, `(.L_x_12) ;  /* 0x0000011000007945 */ /* 0x000fe20003800200 */
[----:B---3-5:R-:W-:Y:S01]  /*0550*/  FADD R20, -R3, R20 ;  /* 0x0000001403147221 */ /* 0x028fe20000000100 */
[----:B----4-:R-:W-:-:S03]  /*0560*/  FADD R21, -R2, R21 ;  /* 0x0000001502157221 */ /* 0x010fc60000000100 */
[----:B------:R-:W-:-:S04]  /*0570*/  FMUL R20, R20, R20 ;  /* 0x0000001414147220 */ /* 0x000fc80000400000 */
[----:B------:R-:W-:-:S05]  /*0580*/  FFMA R21, R21, R21, R20 ;  /* 0x0000001515157223 */ /* 0x000fca0000000014 */
[----:B--2---:R-:W-:Y:S01]  /*0590*/  FSETP.GEU.AND P0, PT, R21, R4, PT ;  /* 0x000000041500720b */ /* 0x004fe20003f0e000 */
[----:B------:R-:W-:-:S12]  /*05a0*/  IMAD.WIDE R20, R27, 0x4, R14 ;  /* 0x000000041b147825 */ /* 0x000fd800078e020e */
[----:B------:R-:W-:Y:S05]  /*05b0*/  @P0 BRA `(.L_x_13) ;  /* 0x0000000000240947 */ /* 0x000fea0003800000 */
[----:B------:R-:W-:-:S05]  /*05c0*/  MOV R29, 0x1 ;  /* 0x00000001001d7802 */ /* 0x000fca0000000f00 */
[----:B------:R-:W2:Y:S02]  /*05d0*/  ATOMG.E.ADD.STRONG.GPU PT, R23, desc[UR6][R6.64], R29 ;  /* 0x8000001d061779a8 */ /* 0x000ea400081ef106 */
[----:B--2---:R-:W-:-:S04]  /*05e0*/  IMAD R23, R0, 0xa, R23 ;  /* 0x0000000a00177824 */ /* 0x004fc800078e0217 */
[----:B------:R-:W-:-:S05]  /*05f0*/  IMAD.WIDE R24, R23, 0x4, R8 ;  /* 0x0000000417187825 */ /* 0x000fca00078e0208 */
[----:B------:R0:W-:Y:S04]  /*0600*/  STG.E desc[UR6][R24.64], R27 ;  /* 0x0000001b18007986 */ /* 0x0001e8000c101906 */
[----:B------:R-:W2:Y:S02]  /*0610*/  ATOMG.E.ADD.STRONG.GPU PT, R23, desc[UR6][R20.64], R29 ;  /* 0x8000001d141779a8 */ /* 0x000ea400081ef106 */
[----:B--2---:R-:W-:-:S05]  /*0620*/  IADD3 R23, PT, PT, R23, R26, RZ ;  /* 0x0000001a17177210 */ /* 0x004fca0007ffe0ff */
[----:B------:R-:W-:-:S05]  /*0630*/  IMAD.WIDE R22, R23, 0x4, R8 ;  /* 0x0000000417167825 */ /* 0x000fca00078e0208 */
[----:B------:R0:W-:Y:S02]  /*0640*/  STG.E desc[UR6][R22.64], R0 ;  /* 0x0000000016007986 */ /* 0x0001e4000c101906 */
.L_x_13:
[----:B------:R-:W-:Y:S05]  /*0650*/  BSYNC.RECONVERGENT B0 ;  /* 0x0000000000007941 */ /* 0x000fea0003800200 */
.L_x_12:
[----:B0-----:R-:W2:Y:S04]  /*0660*/  LDG.E R22, desc[UR6][R16.64+0x4] ;  /* 0x0000040610167981 */ /* 0x001ea8000c1e1900 */
[----:B------:R-:W3:Y:S01]  /*0670*/  LDG.E R23, desc[UR6][R18.64+0x4] ;  /* 0x0000040612177981 */ /* 0x000ee2000c1e1900 */
[----:B------:R-:W-:Y:S01]  /*0680*/  BSSY.RECONVERGENT B0, `(.L_x_14) ;  /* 0x0000010000007945 */ /* 0x000fe20003800200 */
[----:B--2---:R-:W-:Y:S01]  /*0690*/  FADD R22, -R3, R22 ;  /* 0x0000001603167221 */ /* 0x004fe20000000100 */
[----:B---3--:R-:W-:-:S03]  /*06a0*/  FADD R23, -R2, R23 ;  /* 0x0000001702177221 */ /* 0x008fc60000000100 */
[----:B------:R-:W-:-:S04]  /*06b0*/  FMUL R22, R22, R22 ;  /* 0x0000001616167220 */ /* 0x000fc80000400000 */
[----:B------:R-:W-:-:S05]  /*06c0*/  FFMA R23, R23, R23, R22 ;  /* 0x0000001717177223 */ /* 0x000fca0000000016 */
[----:B------:R-:W-:-:S13]  /*06d0*/  FSETP.GEU.AND P0, PT, R23, R4, PT ;  /* 0x000000041700720b */ /* 0x000fda0003f0e000 */
[----:B------:R-:W-:Y:S05]  /*06e0*/  @P0 BRA `(.L_x_15) ;  /* 0x0000000000240947 */ /* 0x000fea0003800000 */
[----:B------:R-:W-:-:S05]  /*06f0*/  HFMA2 R27, -RZ, RZ, 0, 5.9604644775390625e-08 ;  /* 0x00000001ff1b7431 */ /* 0x000fca00000001ff */
[----:B------:R-:W2:Y:S02]  /*0700*/  ATOMG.E.ADD.STRONG.GPU PT, R23, desc[UR6][R6.64], R27 ;  /* 0x8000001b061779a8 */ /* 0x000ea400081ef106 */
[----:B--2---:R-:W-:-:S04]  /*0710*/  IMAD R23, R0, 0xa, R23 ;  /* 0x0000000a00177824 */ /* 0x004fc800078e0217 */
[----:B------:R-:W-:-:S05]  /*0720*/  IMAD.WIDE R24, R23, 0x4, R8 ;  /* 0x0000000417187825 */ /* 0x000fca00078e0208 */
[----:B------:R0:W-:Y:S04]  /*0730*/  STG.E desc[UR6][R24.64], R5 ;  /* 0x0000000518007986 */ /* 0x0001e8000c101906 */
[----:B------:R-:W2:Y:S02]  /*0740*/  ATOMG.E.ADD.STRONG.GPU PT, R23, desc[UR6][R20.64+0x4], R27 ;  /* 0x8000041b141779a8 */ /* 0x000ea400081ef106 */
[----:B--2---:R-:W-:-:S05]  /*0750*/  IADD3 R23, PT, PT, R26, 0xa, R23 ;  /* 0x0000000a1a177810 */ /* 0x004fca0007ffe017 */
[----:B------:R-:W-:-:S05]  /*0760*/  IMAD.WIDE R22, R23, 0x4, R8 ;  /* 0x0000000417167825 */ /* 0x000fca00078e0208 */
[----:B------:R0:W-:Y:S02]  /*0770*/  STG.E desc[UR6][R22.64], R0 ;  /* 0x0000000016007986 */ /* 0x0001e4000c101906 */
.L_x_15:
[----:B------:R-:W-:Y:S05]  /*0780*/  BSYNC.RECONVERGENT B0 ;  /* 0x0000000000007941 */ /* 0x000fea0003800200 */
.L_x_14:
        /* <DEDUP_REMOVED lines=9> */
[----:B------:R-:W-:-:S05]  /*0820*/  MOV R29, 0x1 ;  /* 0x00000001001d7802 */ /* 0x000fca0000000f00 */
[----:B------:R-:W2:Y:S01]  /*0830*/  ATOMG.E.ADD.STRONG.GPU PT, R23, desc[UR6][R6.64], R29 ;  /* 0x8000001d061779a8 */ /* 0x000ea200081ef106 */
[----:B------:R-:W-:Y:S01]  /*0840*/  IADD3 R27, PT, PT, R5, 0x1, RZ ;  /* 0x00000001051b7810 */ /* 0x000fe20007ffe0ff */
[----:B--2---:R-:W-:-:S04]  /*0850*/  IMAD R23, R0, 0xa, R23 ;  /* 0x0000000a00177824 */ /* 0x004fc800078e0217 */
[----:B------:R-:W-:-:S05]  /*0860*/  IMAD.WIDE R22, R23, 0x4, R8 ;  /* 0x0000000417167825 */ /* 0x000fca00078e0208 */
[----:B------:R0:W-:Y:S04]  /*0870*/  STG.E desc[UR6][R22.64], R27 ;  /* 0x0000001b16007986 */ /* 0x0001e8000c101906 */
[----:B------:R-:W2:Y:S02]  /*0880*/  ATOMG.E.ADD.STRONG.GPU PT, R25, desc[UR6][R20.64+0x8], R29 ;  /* 0x8000081d141979a8 */ /* 0x000ea400081ef106 */
[----:B--2---:R-:W-:-:S05]  /*0890*/  IADD3 R25, PT, PT, R26, 0x14, R25 ;  /* 0x000000141a197810 */ /* 0x004fca0007ffe019 */
[----:B------:R-:W-:-:S05]  /*08a0*/  IMAD.WIDE R24, R25, 0x4, R8 ;  /* 0x0000000419187825 */ /* 0x000fca00078e0208 */
[----:B------:R0:W-:Y:S02]  /*08b0*/  STG.E desc[UR6][R24.64], R0 ;  /* 0x0000000018007986 */ /* 0x0001e4000c101906 */
.L_x_17:
[----:B------:R-:W-:Y:S05]  /*08c0*/  BSYNC.RECONVERGENT B0 ;  /* 0x0000000000007941 */ /* 0x000fea0003800200 */
.L_x_16:
[----:B------:R-:W0:Y:S04]  /*08d0*/  LDG.E R16, desc[UR6][R16.64+0xc] ;  /* 0x00000c0610107981 */ /* 0x000e28000c1e1900 */
[----:B------:R-:W2:Y:S01]  /*08e0*/  LDG.E R19, desc[UR6][R18.64+0xc] ;  /* 0x00000c0612137981 */ /* 0x000ea2000c1e1900 */
[----:B------:R-:W-:Y:S01]  /*08f0*/  BSSY.RECONVERGENT B0, `(.L_x_18) ;  /* 0x0000011000007945 */ /* 0x000fe20003800200 */
[----:B0-----:R-:W-:Y:S01]  /*0900*/  FADD R23, -R3, R16 ;  /* 0x0000001003177221 */ /* 0x001fe20000000100 */
[----:B--2---:R-:W-:-:S03]  /*0910*/  FADD R22, -R2, R19 ;  /* 0x0000001302167221 */ /* 0x004fc60000000100 */
[----:B------:R-:W-:-:S04]  /*0920*/  FMUL R23, R23, R23 ;  /* 0x0000001717177220 */ /* 0x000fc80000400000 */
[----:B------:R-:W-:-:S05]  /*0930*/  FFMA R23, R22, R22, R23 ;  /* 0x0000001616177223 */ /* 0x000fca0000000017 */
[----:B------:R-:W-:-:S13]  /*0940*/  FSETP.GEU.AND P0, PT, R23, R4, PT ;  /* 0x000000041700720b */ /* 0x000fda0003f0e000 */
[----:B------:R-:W-:Y:S05]  /*0950*/  @P0 BRA `(.L_x_19) ;  /* 0x0000000000280947 */ /* 0x000fea0003800000 */
[----:B------:R-:W-:-:S05]  /*0960*/  HFMA2 R25, -RZ, RZ, 0, 5.9604644775390625e-08 ;  /* 0x00000001ff197431 */ /* 0x000fca00000001ff */
        /* <DEDUP_REMOVED lines=9> */
.L_x_19:
[----:B------:R-:W-:Y:S05]  /*0a00*/  BSYNC.RECONVERGENT B0 ;  /* 0x0000000000007941 */ /* 0x000fea0003800200 */
.L_x_18:
[C---:B0-----:R-:W-:Y:S02]  /*0a10*/  IADD3 R16, PT, PT, R5.reuse, 0x3, RZ ;  /* 0x0000000305107810 */ /* 0x041fe40007ffe0ff */
[----:B------:R-:W-:Y:S02]  /*0a20*/  IADD3 R5, PT, PT, R5, 0x4, RZ ;  /* 0x0000000405057810 */ /* 0x000fe40007ffe0ff */
[----:B------:R-:W-:Y:S02]  /*0a30*/  ISETP.GE.AND P0, PT, R16, UR4, PT ;  /* 0x0000000410007c0c */ /* 0x000fe4000bf06270 */
[----:B------:R-:W-:-:S11]  /*0a40*/  IADD3 R26, PT, PT, R26, 0x28, RZ ;  /* 0x000000281a1a7810 */ /* 0x000fd60007ffe0ff */
[----:B------:R-:W-:Y:S05]  /*0a50*/  @!P0 BRA `(.L_x_20) ;  /* 0xfffffff800a48947 */ /* 0x000fea000383ffff */
[----:B------:R-:W-:Y:S05]  /*0a60*/  EXIT ;  /* 0x000000000000794d */ /* 0x000fea0003800000 */
.L_x_21:
        /* <DEDUP_REMOVED lines=9> */
.L_x_23:


//--------------------- .nv.shared.reserved.0     --------------------------
	.section	.nv.shared.reserved.0,"aw",@nobits
	.weak		__nv_reservedSMEM_offset_0_alias
	.size		__nv_reservedSMEM_offset_0_alias, 0, 64
	.other		__nv_reservedSMEM_offset_0_alias,@"STO_CUDA_RESERVED_SHARED STV_DEFAULT"
__nv_reservedSMEM_offset_0_alias:
	.zero		0
	.zero		64


//--------------------- .nv.constant0._Z23find_neighbor_no_atomicPiS_PKfS1_if --------------------------
	.section	.nv.constant0._Z23find_neighbor_no_atomicPiS_PKfS1_if,"a",@progbits
	.sectionflags	@""
	.align	4
.nv.constant0._Z23find_neighbor_no_atomicPiS_PKfS1_if:
	.zero		936


//--------------------- .nv.constant0._Z20find_neighbor_atomicPiS_PKfS1_if --------------------------
	.section	.nv.constant0._Z20find_neighbor_atomicPiS_PKfS1_if,"a",@progbits
	.sectionflags	@""
	.align	4
.nv.constant0._Z20find_neighbor_atomicPiS_PKfS1_if:
	.zero		936


//--------------------- SYMBOLS --------------------------

	.type		.nv.reservedSmem.offset0,@object
	.size		.nv.reservedSmem.offset0,0x4
